//
// Generated by NVIDIA NVVM Compiler
//
// Compiler Build ID: CL-36424714
// Cuda compilation tools, release 13.0, V13.0.88
// Based on NVVM 20.0.0
//

.version 9.0
.target sm_100
.address_size 64

	// .globl	_Z10kernel_mmmPfS_S_i
// _ZZ10kernel_mmmPfS_S_iE4Mds0 has been demoted
// _ZZ10kernel_mmmPfS_S_iE4Nds0 has been demoted
// _ZZ10kernel_mmmPfS_S_iE4Mds1 has been demoted
// _ZZ10kernel_mmmPfS_S_iE4Nds1 has been demoted

.visible .entry _Z10kernel_mmmPfS_S_i(
	.param .u64 .ptr .align 1 _Z10kernel_mmmPfS_S_i_param_0,
	.param .u64 .ptr .align 1 _Z10kernel_mmmPfS_S_i_param_1,
	.param .u64 .ptr .align 1 _Z10kernel_mmmPfS_S_i_param_2,
	.param .u32 _Z10kernel_mmmPfS_S_i_param_3
)
{
	.reg .pred 	%p<10>;
	.reg .b32 	%r<159>;
	.reg .b32 	%f<476>;
	.reg .b64 	%rd<49>;
	// demoted variable
	.shared .align 4 .b8 _ZZ10kernel_mmmPfS_S_iE4Mds0[1024];
	// demoted variable
	.shared .align 4 .b8 _ZZ10kernel_mmmPfS_S_iE4Nds0[1024];
	// demoted variable
	.shared .align 4 .b8 _ZZ10kernel_mmmPfS_S_iE4Mds1[1024];
	// demoted variable
	.shared .align 4 .b8 _ZZ10kernel_mmmPfS_S_iE4Nds1[1024];
	ld.param.u64 	%rd4, [_Z10kernel_mmmPfS_S_i_param_0];
	ld.param.u64 	%rd5, [_Z10kernel_mmmPfS_S_i_param_1];
	ld.param.u32 	%r54, [_Z10kernel_mmmPfS_S_i_param_3];
	cvta.to.global.u64 	%rd1, %rd5;
	cvta.to.global.u64 	%rd2, %rd4;
	mov.u32 	%r56, %ctaid.x;
	mov.u32 	%r57, %ctaid.y;
	mov.u32 	%r1, %tid.x;
	mov.u32 	%r2, %tid.y;
	shl.b32 	%r58, %r57, 4;
	add.s32 	%r3, %r58, %r2;
	shl.b32 	%r4, %r56, 4;
	shr.s32 	%r59, %r54, 31;
	shr.u32 	%r60, %r59, 28;
	add.s32 	%r61, %r54, %r60;
	shr.s32 	%r5, %r61, 4;
	setp.lt.s32 	%p1, %r54, 16;
	shl.b32 	%r62, %r2, 6;
	mov.u32 	%r63, _ZZ10kernel_mmmPfS_S_iE4Mds0;
	add.s32 	%r6, %r63, %r62;
	shl.b32 	%r64, %r1, 2;
	add.s32 	%r7, %r6, %r64;
	mov.u32 	%r65, _ZZ10kernel_mmmPfS_S_iE4Nds0;
	add.s32 	%r9, %r65, %r64;
	add.s32 	%r8, %r9, %r62;
	mov.b32 	%r157, 0;
	mov.f32 	%f475, 0f00000000;
	mov.f32 	%f468, %f475;
	@%p1 bra 	$L__BB0_3;
	mov.u32 	%r68, _ZZ10kernel_mmmPfS_S_iE4Mds1;
	add.s32 	%r10, %r68, %r62;
	add.s32 	%r11, %r10, %r64;
	mov.u32 	%r70, _ZZ10kernel_mmmPfS_S_iE4Nds1;
	add.s32 	%r13, %r70, %r64;
	add.s32 	%r12, %r13, %r62;
	add.s64 	%rd3, %rd2, 64;
	mad.lo.s32 	%r148, %r54, %r3, %r1;
	add.s32 	%r71, %r2, 16;
	mad.lo.s32 	%r72, %r54, %r71, %r1;
	add.s32 	%r147, %r72, %r4;
	shl.b32 	%r16, %r54, 5;
	mad.lo.s32 	%r73, %r2, %r54, %r1;
	add.s32 	%r146, %r73, %r4;
	mov.f32 	%f468, 0f00000000;
	mov.b32 	%r157, 0;
	mov.f32 	%f475, %f468;
$L__BB0_2:
	mul.wide.s32 	%rd7, %r148, 4;
	add.s64 	%rd8, %rd3, %rd7;
	ld.global.f32 	%f18, [%rd8+-64];
	st.shared.f32 	[%r7], %f18;
	mul.wide.u32 	%rd9, %r146, 4;
	add.s64 	%rd10, %rd1, %rd9;
	ld.global.f32 	%f19, [%rd10];
	st.shared.f32 	[%r8], %f19;
	ld.global.f32 	%f20, [%rd8];
	st.shared.f32 	[%r11], %f20;
	mul.wide.s32 	%rd11, %r147, 4;
	add.s64 	%rd12, %rd1, %rd11;
	ld.global.f32 	%f21, [%rd12];
	st.shared.f32 	[%r12], %f21;
	bar.sync 	0;
	ld.shared.f32 	%f22, [%r6];
	ld.shared.f32 	%f23, [%r9];
	fma.rn.f32 	%f24, %f22, %f23, %f475;
	ld.shared.f32 	%f25, [%r10];
	ld.shared.f32 	%f26, [%r13];
	fma.rn.f32 	%f27, %f25, %f26, %f468;
	ld.shared.f32 	%f28, [%r6+4];
	ld.shared.f32 	%f29, [%r9+64];
	fma.rn.f32 	%f30, %f28, %f29, %f24;
	ld.shared.f32 	%f31, [%r10+4];
	ld.shared.f32 	%f32, [%r13+64];
	fma.rn.f32 	%f33, %f31, %f32, %f27;
	ld.shared.f32 	%f34, [%r6+8];
	ld.shared.f32 	%f35, [%r9+128];
	fma.rn.f32 	%f36, %f34, %f35, %f30;
	ld.shared.f32 	%f37, [%r10+8];
	ld.shared.f32 	%f38, [%r13+128];
	fma.rn.f32 	%f39, %f37, %f38, %f33;
	ld.shared.f32 	%f40, [%r6+12];
	ld.shared.f32 	%f41, [%r9+192];
	fma.rn.f32 	%f42, %f40, %f41, %f36;
	ld.shared.f32 	%f43, [%r10+12];
	ld.shared.f32 	%f44, [%r13+192];
	fma.rn.f32 	%f45, %f43, %f44, %f39;
	ld.shared.f32 	%f46, [%r6+16];
	ld.shared.f32 	%f47, [%r9+256];
	fma.rn.f32 	%f48, %f46, %f47, %f42;
	ld.shared.f32 	%f49, [%r10+16];
	ld.shared.f32 	%f50, [%r13+256];
	fma.rn.f32 	%f51, %f49, %f50, %f45;
	ld.shared.f32 	%f52, [%r6+20];
	ld.shared.f32 	%f53, [%r9+320];
	fma.rn.f32 	%f54, %f52, %f53, %f48;
	ld.shared.f32 	%f55, [%r10+20];
	ld.shared.f32 	%f56, [%r13+320];
	fma.rn.f32 	%f57, %f55, %f56, %f51;
	ld.shared.f32 	%f58, [%r6+24];
	ld.shared.f32 	%f59, [%r9+384];
	fma.rn.f32 	%f60, %f58, %f59, %f54;
	ld.shared.f32 	%f61, [%r10+24];
	ld.shared.f32 	%f62, [%r13+384];
	fma.rn.f32 	%f63, %f61, %f62, %f57;
	ld.shared.f32 	%f64, [%r6+28];
	ld.shared.f32 	%f65, [%r9+448];
	fma.rn.f32 	%f66, %f64, %f65, %f60;
	ld.shared.f32 	%f67, [%r10+28];
	ld.shared.f32 	%f68, [%r13+448];
	fma.rn.f32 	%f69, %f67, %f68, %f63;
	ld.shared.f32 	%f70, [%r6+32];
	ld.shared.f32 	%f71, [%r9+512];
	fma.rn.f32 	%f72, %f70, %f71, %f66;
	ld.shared.f32 	%f73, [%r10+32];
	ld.shared.f32 	%f74, [%r13+512];
	fma.rn.f32 	%f75, %f73, %f74, %f69;
	ld.shared.f32 	%f76, [%r6+36];
	ld.shared.f32 	%f77, [%r9+576];
	fma.rn.f32 	%f78, %f76, %f77, %f72;
	ld.shared.f32 	%f79, [%r10+36];
	ld.shared.f32 	%f80, [%r13+576];
	fma.rn.f32 	%f81, %f79, %f80, %f75;
	ld.shared.f32 	%f82, [%r6+40];
	ld.shared.f32 	%f83, [%r9+640];
	fma.rn.f32 	%f84, %f82, %f83, %f78;
	ld.shared.f32 	%f85, [%r10+40];
	ld.shared.f32 	%f86, [%r13+640];
	fma.rn.f32 	%f87, %f85, %f86, %f81;
	ld.shared.f32 	%f88, [%r6+44];
	ld.shared.f32 	%f89, [%r9+704];
	fma.rn.f32 	%f90, %f88, %f89, %f84;
	ld.shared.f32 	%f91, [%r10+44];
	ld.shared.f32 	%f92, [%r13+704];
	fma.rn.f32 	%f93, %f91, %f92, %f87;
	ld.shared.f32 	%f94, [%r6+48];
	ld.shared.f32 	%f95, [%r9+768];
	fma.rn.f32 	%f96, %f94, %f95, %f90;
	ld.shared.f32 	%f97, [%r10+48];
	ld.shared.f32 	%f98, [%r13+768];
	fma.rn.f32 	%f99, %f97, %f98, %f93;
	ld.shared.f32 	%f100, [%r6+52];
	ld.shared.f32 	%f101, [%r9+832];
	fma.rn.f32 	%f102, %f100, %f101, %f96;
	ld.shared.f32 	%f103, [%r10+52];
	ld.shared.f32 	%f104, [%r13+832];
	fma.rn.f32 	%f105, %f103, %f104, %f99;
	ld.shared.f32 	%f106, [%r6+56];
	ld.shared.f32 	%f107, [%r9+896];
	fma.rn.f32 	%f108, %f106, %f107, %f102;
	ld.shared.f32 	%f109, [%r10+56];
	ld.shared.f32 	%f110, [%r13+896];
	fma.rn.f32 	%f111, %f109, %f110, %f105;
	ld.shared.f32 	%f112, [%r6+60];
	ld.shared.f32 	%f113, [%r9+960];
	fma.rn.f32 	%f475, %f112, %f113, %f108;
	ld.shared.f32 	%f114, [%r10+60];
	ld.shared.f32 	%f115, [%r13+960];
	fma.rn.f32 	%f468, %f114, %f115, %f111;
	bar.sync 	0;
	add.s32 	%r157, %r157, 2;
	add.s32 	%r148, %r148, 32;
	add.s32 	%r147, %r147, %r16;
	add.s32 	%r146, %r146, %r16;
	setp.lt.s32 	%p2, %r157, %r5;
	@%p2 bra 	$L__BB0_2;
$L__BB0_3:
	setp.ge.s32 	%p3, %r157, %r5;
	@%p3 bra 	$L__BB0_12;
	mad.lo.s32 	%r19, %r54, %r3, %r1;
	sub.s32 	%r20, %r5, %r157;
	sub.s32 	%r74, %r157, %r5;
	setp.gt.u32 	%p4, %r74, -4;
	@%p4 bra 	$L__BB0_7;
	shl.b32 	%r75, %r157, 4;
	add.s32 	%r155, %r19, %r75;
	add.s32 	%r76, %r2, %r75;
	add.s32 	%r77, %r76, 48;
	mad.lo.s32 	%r78, %r54, %r77, %r1;
	add.s32 	%r154, %r78, %r4;
	add.s32 	%r79, %r76, 32;
	mad.lo.s32 	%r80, %r54, %r79, %r1;
	add.s32 	%r153, %r80, %r4;
	add.s32 	%r81, %r76, 16;
	mad.lo.s32 	%r82, %r54, %r81, %r1;
	add.s32 	%r152, %r82, %r4;
	mad.lo.s32 	%r83, %r54, %r76, %r1;
	add.s32 	%r151, %r83, %r4;
	and.b32  	%r84, %r20, -4;
	neg.s32 	%r150, %r84;
$L__BB0_6:
	.pragma "nounroll";
	ld.param.u64 	%rd45, [_Z10kernel_mmmPfS_S_i_param_1];
	ld.param.u64 	%rd42, [_Z10kernel_mmmPfS_S_i_param_0];
	cvta.to.global.u64 	%rd13, %rd42;
	mul.wide.s32 	%rd14, %r155, 4;
	add.s64 	%rd15, %rd13, %rd14;
	ld.global.f32 	%f117, [%rd15];
	shl.b32 	%r86, %r2, 6;
	mov.u32 	%r87, _ZZ10kernel_mmmPfS_S_iE4Mds0;
	add.s32 	%r88, %r87, %r86;
	shl.b32 	%r89, %r1, 2;
	add.s32 	%r90, %r88, %r89;
	st.shared.f32 	[%r90], %f117;
	cvta.to.global.u64 	%rd16, %rd45;
	mul.wide.s32 	%rd17, %r151, 4;
	add.s64 	%rd18, %rd16, %rd17;
	ld.global.f32 	%f118, [%rd18];
	mov.u32 	%r91, _ZZ10kernel_mmmPfS_S_iE4Nds0;
	add.s32 	%r92, %r91, %r89;
	add.s32 	%r93, %r92, %r86;
	st.shared.f32 	[%r93], %f118;
	bar.sync 	0;
	ld.shared.f32 	%f119, [%r88];
	ld.shared.f32 	%f120, [%r92];
	fma.rn.f32 	%f121, %f119, %f120, %f475;
	ld.shared.f32 	%f122, [%r88+4];
	ld.shared.f32 	%f123, [%r92+64];
	fma.rn.f32 	%f124, %f122, %f123, %f121;
	ld.shared.f32 	%f125, [%r88+8];
	ld.shared.f32 	%f126, [%r92+128];
	fma.rn.f32 	%f127, %f125, %f126, %f124;
	ld.shared.f32 	%f128, [%r88+12];
	ld.shared.f32 	%f129, [%r92+192];
	fma.rn.f32 	%f130, %f128, %f129, %f127;
	ld.shared.f32 	%f131, [%r88+16];
	ld.shared.f32 	%f132, [%r92+256];
	fma.rn.f32 	%f133, %f131, %f132, %f130;
	ld.shared.f32 	%f134, [%r88+20];
	ld.shared.f32 	%f135, [%r92+320];
	fma.rn.f32 	%f136, %f134, %f135, %f133;
	ld.shared.f32 	%f137, [%r88+24];
	ld.shared.f32 	%f138, [%r92+384];
	fma.rn.f32 	%f139, %f137, %f138, %f136;
	ld.shared.f32 	%f140, [%r88+28];
	ld.shared.f32 	%f141, [%r92+448];
	fma.rn.f32 	%f142, %f140, %f141, %f139;
	ld.shared.f32 	%f143, [%r88+32];
	ld.shared.f32 	%f144, [%r92+512];
	fma.rn.f32 	%f145, %f143, %f144, %f142;
	ld.shared.f32 	%f146, [%r88+36];
	ld.shared.f32 	%f147, [%r92+576];
	fma.rn.f32 	%f148, %f146, %f147, %f145;
	ld.shared.f32 	%f149, [%r88+40];
	ld.shared.f32 	%f150, [%r92+640];
	fma.rn.f32 	%f151, %f149, %f150, %f148;
	ld.shared.f32 	%f152, [%r88+44];
	ld.shared.f32 	%f153, [%r92+704];
	fma.rn.f32 	%f154, %f152, %f153, %f151;
	ld.shared.f32 	%f155, [%r88+48];
	ld.shared.f32 	%f156, [%r92+768];
	fma.rn.f32 	%f157, %f155, %f156, %f154;
	ld.shared.f32 	%f158, [%r88+52];
	ld.shared.f32 	%f159, [%r92+832];
	fma.rn.f32 	%f160, %f158, %f159, %f157;
	ld.shared.f32 	%f161, [%r88+56];
	ld.shared.f32 	%f162, [%r92+896];
	fma.rn.f32 	%f163, %f161, %f162, %f160;
	ld.shared.f32 	%f164, [%r88+60];
	ld.shared.f32 	%f165, [%r92+960];
	fma.rn.f32 	%f166, %f164, %f165, %f163;
	bar.sync 	0;
	ld.global.f32 	%f167, [%rd15+64];
	st.shared.f32 	[%r90], %f167;
	mul.wide.s32 	%rd19, %r152, 4;
	add.s64 	%rd20, %rd16, %rd19;
	ld.global.f32 	%f168, [%rd20];
	st.shared.f32 	[%r93], %f168;
	bar.sync 	0;
	ld.shared.f32 	%f169, [%r88];
	ld.shared.f32 	%f170, [%r92];
	fma.rn.f32 	%f171, %f169, %f170, %f166;
	ld.shared.f32 	%f172, [%r88+4];
	ld.shared.f32 	%f173, [%r92+64];
	fma.rn.f32 	%f174, %f172, %f173, %f171;
	ld.shared.f32 	%f175, [%r88+8];
	ld.shared.f32 	%f176, [%r92+128];
	fma.rn.f32 	%f177, %f175, %f176, %f174;
	ld.shared.f32 	%f178, [%r88+12];
	ld.shared.f32 	%f179, [%r92+192];
	fma.rn.f32 	%f180, %f178, %f179, %f177;
	ld.shared.f32 	%f181, [%r88+16];
	ld.shared.f32 	%f182, [%r92+256];
	fma.rn.f32 	%f183, %f181, %f182, %f180;
	ld.shared.f32 	%f184, [%r88+20];
	ld.shared.f32 	%f185, [%r92+320];
	fma.rn.f32 	%f186, %f184, %f185, %f183;
	ld.shared.f32 	%f187, [%r88+24];
	ld.shared.f32 	%f188, [%r92+384];
	fma.rn.f32 	%f189, %f187, %f188, %f186;
	ld.shared.f32 	%f190, [%r88+28];
	ld.shared.f32 	%f191, [%r92+448];
	fma.rn.f32 	%f192, %f190, %f191, %f189;
	ld.shared.f32 	%f193, [%r88+32];
	ld.shared.f32 	%f194, [%r92+512];
	fma.rn.f32 	%f195, %f193, %f194, %f192;
	ld.shared.f32 	%f196, [%r88+36];
	ld.shared.f32 	%f197, [%r92+576];
	fma.rn.f32 	%f198, %f196, %f197, %f195;
	ld.shared.f32 	%f199, [%r88+40];
	ld.shared.f32 	%f200, [%r92+640];
	fma.rn.f32 	%f201, %f199, %f200, %f198;
	ld.shared.f32 	%f202, [%r88+44];
	ld.shared.f32 	%f203, [%r92+704];
	fma.rn.f32 	%f204, %f202, %f203, %f201;
	ld.shared.f32 	%f205, [%r88+48];
	ld.shared.f32 	%f206, [%r92+768];
	fma.rn.f32 	%f207, %f205, %f206, %f204;
	ld.shared.f32 	%f208, [%r88+52];
	ld.shared.f32 	%f209, [%r92+832];
	fma.rn.f32 	%f210, %f208, %f209, %f207;
	ld.shared.f32 	%f211, [%r88+56];
	ld.shared.f32 	%f212, [%r92+896];
	fma.rn.f32 	%f213, %f211, %f212, %f210;
	ld.shared.f32 	%f214, [%r88+60];
	ld.shared.f32 	%f215, [%r92+960];
	fma.rn.f32 	%f216, %f214, %f215, %f213;
	bar.sync 	0;
	ld.global.f32 	%f217, [%rd15+128];
	st.shared.f32 	[%r90], %f217;
	mul.wide.s32 	%rd21, %r153, 4;
	add.s64 	%rd22, %rd16, %rd21;
	ld.global.f32 	%f218, [%rd22];
	st.shared.f32 	[%r93], %f218;
	bar.sync 	0;
	ld.shared.f32 	%f219, [%r88];
	ld.shared.f32 	%f220, [%r92];
	fma.rn.f32 	%f221, %f219, %f220, %f216;
	ld.shared.f32 	%f222, [%r88+4];
	ld.shared.f32 	%f223, [%r92+64];
	fma.rn.f32 	%f224, %f222, %f223, %f221;
	ld.shared.f32 	%f225, [%r88+8];
	ld.shared.f32 	%f226, [%r92+128];
	fma.rn.f32 	%f227, %f225, %f226, %f224;
	ld.shared.f32 	%f228, [%r88+12];
	ld.shared.f32 	%f229, [%r92+192];
	fma.rn.f32 	%f230, %f228, %f229, %f227;
	ld.shared.f32 	%f231, [%r88+16];
	ld.shared.f32 	%f232, [%r92+256];
	fma.rn.f32 	%f233, %f231, %f232, %f230;
	ld.shared.f32 	%f234, [%r88+20];
	ld.shared.f32 	%f235, [%r92+320];
	fma.rn.f32 	%f236, %f234, %f235, %f233;
	ld.shared.f32 	%f237, [%r88+24];
	ld.shared.f32 	%f238, [%r92+384];
	fma.rn.f32 	%f239, %f237, %f238, %f236;
	ld.shared.f32 	%f240, [%r88+28];
	ld.shared.f32 	%f241, [%r92+448];
	fma.rn.f32 	%f242, %f240, %f241, %f239;
	ld.shared.f32 	%f243, [%r88+32];
	ld.shared.f32 	%f244, [%r92+512];
	fma.rn.f32 	%f245, %f243, %f244, %f242;
	ld.shared.f32 	%f246, [%r88+36];
	ld.shared.f32 	%f247, [%r92+576];
	fma.rn.f32 	%f248, %f246, %f247, %f245;
	ld.shared.f32 	%f249, [%r88+40];
	ld.shared.f32 	%f250, [%r92+640];
	fma.rn.f32 	%f251, %f249, %f250, %f248;
	ld.shared.f32 	%f252, [%r88+44];
	ld.shared.f32 	%f253, [%r92+704];
	fma.rn.f32 	%f254, %f252, %f253, %f251;
	ld.shared.f32 	%f255, [%r88+48];
	ld.shared.f32 	%f256, [%r92+768];
	fma.rn.f32 	%f257, %f255, %f256, %f254;
	ld.shared.f32 	%f258, [%r88+52];
	ld.shared.f32 	%f259, [%r92+832];
	fma.rn.f32 	%f260, %f258, %f259, %f257;
	ld.shared.f32 	%f261, [%r88+56];
	ld.shared.f32 	%f262, [%r92+896];
	fma.rn.f32 	%f263, %f261, %f262, %f260;
	ld.shared.f32 	%f264, [%r88+60];
	ld.shared.f32 	%f265, [%r92+960];
	fma.rn.f32 	%f266, %f264, %f265, %f263;
	bar.sync 	0;
	ld.global.f32 	%f267, [%rd15+192];
	st.shared.f32 	[%r90], %f267;
	mul.wide.s32 	%rd23, %r154, 4;
	add.s64 	%rd24, %rd16, %rd23;
	ld.global.f32 	%f268, [%rd24];
	st.shared.f32 	[%r93], %f268;
	bar.sync 	0;
	ld.shared.f32 	%f269, [%r88];
	ld.shared.f32 	%f270, [%r92];
	fma.rn.f32 	%f271, %f269, %f270, %f266;
	ld.shared.f32 	%f272, [%r88+4];
	ld.shared.f32 	%f273, [%r92+64];
	fma.rn.f32 	%f274, %f272, %f273, %f271;
	ld.shared.f32 	%f275, [%r88+8];
	ld.shared.f32 	%f276, [%r92+128];
	fma.rn.f32 	%f277, %f275, %f276, %f274;
	ld.shared.f32 	%f278, [%r88+12];
	ld.shared.f32 	%f279, [%r92+192];
	fma.rn.f32 	%f280, %f278, %f279, %f277;
	ld.shared.f32 	%f281, [%r88+16];
	ld.shared.f32 	%f282, [%r92+256];
	fma.rn.f32 	%f283, %f281, %f282, %f280;
	ld.shared.f32 	%f284, [%r88+20];
	ld.shared.f32 	%f285, [%r92+320];
	fma.rn.f32 	%f286, %f284, %f285, %f283;
	ld.shared.f32 	%f287, [%r88+24];
	ld.shared.f32 	%f288, [%r92+384];
	fma.rn.f32 	%f289, %f287, %f288, %f286;
	ld.shared.f32 	%f290, [%r88+28];
	ld.shared.f32 	%f291, [%r92+448];
	fma.rn.f32 	%f292, %f290, %f291, %f289;
	ld.shared.f32 	%f293, [%r88+32];
	ld.shared.f32 	%f294, [%r92+512];
	fma.rn.f32 	%f295, %f293, %f294, %f292;
	ld.shared.f32 	%f296, [%r88+36];
	ld.shared.f32 	%f297, [%r92+576];
	fma.rn.f32 	%f298, %f296, %f297, %f295;
	ld.shared.f32 	%f299, [%r88+40];
	ld.shared.f32 	%f300, [%r92+640];
	fma.rn.f32 	%f301, %f299, %f300, %f298;
	ld.shared.f32 	%f302, [%r88+44];
	ld.shared.f32 	%f303, [%r92+704];
	fma.rn.f32 	%f304, %f302, %f303, %f301;
	ld.shared.f32 	%f305, [%r88+48];
	ld.shared.f32 	%f306, [%r92+768];
	fma.rn.f32 	%f307, %f305, %f306, %f304;
	ld.shared.f32 	%f308, [%r88+52];
	ld.shared.f32 	%f309, [%r92+832];
	fma.rn.f32 	%f310, %f308, %f309, %f307;
	ld.shared.f32 	%f311, [%r88+56];
	ld.shared.f32 	%f312, [%r92+896];
	fma.rn.f32 	%f313, %f311, %f312, %f310;
	ld.shared.f32 	%f314, [%r88+60];
	ld.shared.f32 	%f315, [%r92+960];
	fma.rn.f32 	%f475, %f314, %f315, %f313;
	bar.sync 	0;
	add.s32 	%r157, %r157, 4;
	add.s32 	%r155, %r155, 64;
	shl.b32 	%r94, %r54, 6;
	add.s32 	%r154, %r154, %r94;
	add.s32 	%r153, %r153, %r94;
	add.s32 	%r152, %r152, %r94;
	add.s32 	%r151, %r151, %r94;
	add.s32 	%r150, %r150, 4;
	setp.ne.s32 	%p5, %r150, 0;
	@%p5 bra 	$L__BB0_6;
$L__BB0_7:
	and.b32  	%r50, %r20, 3;
	setp.eq.s32 	%p6, %r50, 0;
	@%p6 bra 	$L__BB0_12;
	mov.u32 	%r96, _ZZ10kernel_mmmPfS_S_iE4Mds0;
	add.s32 	%r51, %r96, %r62;
	setp.eq.s32 	%p7, %r50, 1;
	@%p7 bra 	$L__BB0_10;
	ld.param.u64 	%rd46, [_Z10kernel_mmmPfS_S_i_param_1];
	ld.param.u64 	%rd43, [_Z10kernel_mmmPfS_S_i_param_0];
	shl.b32 	%r97, %r157, 4;
	mov.u32 	%r98, %ctaid.y;
	shl.b32 	%r99, %r98, 4;
	add.s32 	%r100, %r99, %r2;
	mad.lo.s32 	%r102, %r54, %r100, %r1;
	add.s32 	%r103, %r102, %r97;
	cvta.to.global.u64 	%rd25, %rd43;
	mul.wide.s32 	%rd26, %r103, 4;
	add.s64 	%rd27, %rd25, %rd26;
	ld.global.f32 	%f317, [%rd27];
	shl.b32 	%r104, %r1, 2;
	add.s32 	%r105, %r51, %r104;
	st.shared.f32 	[%r105], %f317;
	add.s32 	%r106, %r97, %r2;
	mov.u32 	%r107, %ctaid.x;
	shl.b32 	%r108, %r107, 4;
	add.s32 	%r109, %r108, %r1;
	mad.lo.s32 	%r110, %r106, %r54, %r109;
	cvta.to.global.u64 	%rd28, %rd46;
	mul.wide.s32 	%rd29, %r110, 4;
	add.s64 	%rd30, %rd28, %rd29;
	ld.global.f32 	%f318, [%rd30];
	shl.b32 	%r111, %r2, 6;
	mov.u32 	%r112, _ZZ10kernel_mmmPfS_S_iE4Nds0;
	add.s32 	%r113, %r112, %r104;
	add.s32 	%r114, %r113, %r111;
	st.shared.f32 	[%r114], %f318;
	bar.sync 	0;
	ld.shared.f32 	%f319, [%r51];
	ld.shared.f32 	%f320, [%r113];
	fma.rn.f32 	%f321, %f319, %f320, %f475;
	ld.shared.f32 	%f322, [%r51+4];
	ld.shared.f32 	%f323, [%r113+64];
	fma.rn.f32 	%f324, %f322, %f323, %f321;
	ld.shared.f32 	%f325, [%r51+8];
	ld.shared.f32 	%f326, [%r113+128];
	fma.rn.f32 	%f327, %f325, %f326, %f324;
	ld.shared.f32 	%f328, [%r51+12];
	ld.shared.f32 	%f329, [%r113+192];
	fma.rn.f32 	%f330, %f328, %f329, %f327;
	ld.shared.f32 	%f331, [%r51+16];
	ld.shared.f32 	%f332, [%r113+256];
	fma.rn.f32 	%f333, %f331, %f332, %f330;
	ld.shared.f32 	%f334, [%r51+20];
	ld.shared.f32 	%f335, [%r113+320];
	fma.rn.f32 	%f336, %f334, %f335, %f333;
	ld.shared.f32 	%f337, [%r51+24];
	ld.shared.f32 	%f338, [%r113+384];
	fma.rn.f32 	%f339, %f337, %f338, %f336;
	ld.shared.f32 	%f340, [%r51+28];
	ld.shared.f32 	%f341, [%r113+448];
	fma.rn.f32 	%f342, %f340, %f341, %f339;
	ld.shared.f32 	%f343, [%r51+32];
	ld.shared.f32 	%f344, [%r113+512];
	fma.rn.f32 	%f345, %f343, %f344, %f342;
	ld.shared.f32 	%f346, [%r51+36];
	ld.shared.f32 	%f347, [%r113+576];
	fma.rn.f32 	%f348, %f346, %f347, %f345;
	ld.shared.f32 	%f349, [%r51+40];
	ld.shared.f32 	%f350, [%r113+640];
	fma.rn.f32 	%f351, %f349, %f350, %f348;
	ld.shared.f32 	%f352, [%r51+44];
	ld.shared.f32 	%f353, [%r113+704];
	fma.rn.f32 	%f354, %f352, %f353, %f351;
	ld.shared.f32 	%f355, [%r51+48];
	ld.shared.f32 	%f356, [%r113+768];
	fma.rn.f32 	%f357, %f355, %f356, %f354;
	ld.shared.f32 	%f358, [%r51+52];
	ld.shared.f32 	%f359, [%r113+832];
	fma.rn.f32 	%f360, %f358, %f359, %f357;
	ld.shared.f32 	%f361, [%r51+56];
	ld.shared.f32 	%f362, [%r113+896];
	fma.rn.f32 	%f363, %f361, %f362, %f360;
	ld.shared.f32 	%f364, [%r51+60];
	ld.shared.f32 	%f365, [%r113+960];
	fma.rn.f32 	%f366, %f364, %f365, %f363;
	bar.sync 	0;
	ld.global.f32 	%f367, [%rd27+64];
	st.shared.f32 	[%r105], %f367;
	add.s32 	%r115, %r106, 16;
	mad.lo.s32 	%r116, %r115, %r54, %r109;
	mul.wide.s32 	%rd31, %r116, 4;
	add.s64 	%rd32, %rd28, %rd31;
	ld.global.f32 	%f368, [%rd32];
	st.shared.f32 	[%r114], %f368;
	bar.sync 	0;
	ld.shared.f32 	%f369, [%r51];
	ld.shared.f32 	%f370, [%r113];
	fma.rn.f32 	%f371, %f369, %f370, %f366;
	ld.shared.f32 	%f372, [%r51+4];
	ld.shared.f32 	%f373, [%r113+64];
	fma.rn.f32 	%f374, %f372, %f373, %f371;
	ld.shared.f32 	%f375, [%r51+8];
	ld.shared.f32 	%f376, [%r113+128];
	fma.rn.f32 	%f377, %f375, %f376, %f374;
	ld.shared.f32 	%f378, [%r51+12];
	ld.shared.f32 	%f379, [%r113+192];
	fma.rn.f32 	%f380, %f378, %f379, %f377;
	ld.shared.f32 	%f381, [%r51+16];
	ld.shared.f32 	%f382, [%r113+256];
	fma.rn.f32 	%f383, %f381, %f382, %f380;
	ld.shared.f32 	%f384, [%r51+20];
	ld.shared.f32 	%f385, [%r113+320];
	fma.rn.f32 	%f386, %f384, %f385, %f383;
	ld.shared.f32 	%f387, [%r51+24];
	ld.shared.f32 	%f388, [%r113+384];
	fma.rn.f32 	%f389, %f387, %f388, %f386;
	ld.shared.f32 	%f390, [%r51+28];
	ld.shared.f32 	%f391, [%r113+448];
	fma.rn.f32 	%f392, %f390, %f391, %f389;
	ld.shared.f32 	%f393, [%r51+32];
	ld.shared.f32 	%f394, [%r113+512];
	fma.rn.f32 	%f395, %f393, %f394, %f392;
	ld.shared.f32 	%f396, [%r51+36];
	ld.shared.f32 	%f397, [%r113+576];
	fma.rn.f32 	%f398, %f396, %f397, %f395;
	ld.shared.f32 	%f399, [%r51+40];
	ld.shared.f32 	%f400, [%r113+640];
	fma.rn.f32 	%f401, %f399, %f400, %f398;
	ld.shared.f32 	%f402, [%r51+44];
	ld.shared.f32 	%f403, [%r113+704];
	fma.rn.f32 	%f404, %f402, %f403, %f401;
	ld.shared.f32 	%f405, [%r51+48];
	ld.shared.f32 	%f406, [%r113+768];
	fma.rn.f32 	%f407, %f405, %f406, %f404;
	ld.shared.f32 	%f408, [%r51+52];
	ld.shared.f32 	%f409, [%r113+832];
	fma.rn.f32 	%f410, %f408, %f409, %f407;
	ld.shared.f32 	%f411, [%r51+56];
	ld.shared.f32 	%f412, [%r113+896];
	fma.rn.f32 	%f413, %f411, %f412, %f410;
	ld.shared.f32 	%f414, [%r51+60];
	ld.shared.f32 	%f415, [%r113+960];
	fma.rn.f32 	%f475, %f414, %f415, %f413;
	bar.sync 	0;
	add.s32 	%r157, %r157, 2;
$L__BB0_10:
	and.b32  	%r117, %r20, 1;
	setp.eq.b32 	%p8, %r117, 1;
	not.pred 	%p9, %p8;
	@%p9 bra 	$L__BB0_12;
	ld.param.u64 	%rd47, [_Z10kernel_mmmPfS_S_i_param_1];
	ld.param.u64 	%rd44, [_Z10kernel_mmmPfS_S_i_param_0];
	shl.b32 	%r118, %r157, 4;
	mov.u32 	%r119, %ctaid.y;
	shl.b32 	%r120, %r119, 4;
	add.s32 	%r121, %r120, %r2;
	mad.lo.s32 	%r123, %r54, %r121, %r1;
	add.s32 	%r124, %r123, %r118;
	cvta.to.global.u64 	%rd33, %rd44;
	mul.wide.s32 	%rd34, %r124, 4;
	add.s64 	%rd35, %rd33, %rd34;
	ld.global.f32 	%f416, [%rd35];
	shl.b32 	%r125, %r1, 2;
	add.s32 	%r126, %r51, %r125;
	st.shared.f32 	[%r126], %f416;
	add.s32 	%r127, %r118, %r2;
	mov.u32 	%r128, %ctaid.x;
	shl.b32 	%r129, %r128, 4;
	add.s32 	%r130, %r129, %r1;
	mad.lo.s32 	%r131, %r127, %r54, %r130;
	cvta.to.global.u64 	%rd36, %rd47;
	mul.wide.s32 	%rd37, %r131, 4;
	add.s64 	%rd38, %rd36, %rd37;
	ld.global.f32 	%f417, [%rd38];
	shl.b32 	%r132, %r2, 6;
	mov.u32 	%r133, _ZZ10kernel_mmmPfS_S_iE4Nds0;
	add.s32 	%r134, %r133, %r125;
	add.s32 	%r135, %r134, %r132;
	st.shared.f32 	[%r135], %f417;
	bar.sync 	0;
	ld.shared.f32 	%f418, [%r51];
	ld.shared.f32 	%f419, [%r134];
	fma.rn.f32 	%f420, %f418, %f419, %f475;
	ld.shared.f32 	%f421, [%r51+4];
	ld.shared.f32 	%f422, [%r134+64];
	fma.rn.f32 	%f423, %f421, %f422, %f420;
	ld.shared.f32 	%f424, [%r51+8];
	ld.shared.f32 	%f425, [%r134+128];
	fma.rn.f32 	%f426, %f424, %f425, %f423;
	ld.shared.f32 	%f427, [%r51+12];
	ld.shared.f32 	%f428, [%r134+192];
	fma.rn.f32 	%f429, %f427, %f428, %f426;
	ld.shared.f32 	%f430, [%r51+16];
	ld.shared.f32 	%f431, [%r134+256];
	fma.rn.f32 	%f432, %f430, %f431, %f429;
	ld.shared.f32 	%f433, [%r51+20];
	ld.shared.f32 	%f434, [%r134+320];
	fma.rn.f32 	%f435, %f433, %f434, %f432;
	ld.shared.f32 	%f436, [%r51+24];
	ld.shared.f32 	%f437, [%r134+384];
	fma.rn.f32 	%f438, %f436, %f437, %f435;
	ld.shared.f32 	%f439, [%r51+28];
	ld.shared.f32 	%f440, [%r134+448];
	fma.rn.f32 	%f441, %f439, %f440, %f438;
	ld.shared.f32 	%f442, [%r51+32];
	ld.shared.f32 	%f443, [%r134+512];
	fma.rn.f32 	%f444, %f442, %f443, %f441;
	ld.shared.f32 	%f445, [%r51+36];
	ld.shared.f32 	%f446, [%r134+576];
	fma.rn.f32 	%f447, %f445, %f446, %f444;
	ld.shared.f32 	%f448, [%r51+40];
	ld.shared.f32 	%f449, [%r134+640];
	fma.rn.f32 	%f450, %f448, %f449, %f447;
	ld.shared.f32 	%f451, [%r51+44];
	ld.shared.f32 	%f452, [%r134+704];
	fma.rn.f32 	%f453, %f451, %f452, %f450;
	ld.shared.f32 	%f454, [%r51+48];
	ld.shared.f32 	%f455, [%r134+768];
	fma.rn.f32 	%f456, %f454, %f455, %f453;
	ld.shared.f32 	%f457, [%r51+52];
	ld.shared.f32 	%f458, [%r134+832];
	fma.rn.f32 	%f459, %f457, %f458, %f456;
	ld.shared.f32 	%f460, [%r51+56];
	ld.shared.f32 	%f461, [%r134+896];
	fma.rn.f32 	%f462, %f460, %f461, %f459;
	ld.shared.f32 	%f463, [%r51+60];
	ld.shared.f32 	%f464, [%r134+960];
	fma.rn.f32 	%f475, %f463, %f464, %f462;
	bar.sync 	0;
$L__BB0_12:
	ld.param.u64 	%rd48, [_Z10kernel_mmmPfS_S_i_param_2];
	cvta.to.global.u64 	%rd39, %rd48;
	add.f32 	%f465, %f468, %f475;
	mov.u32 	%r140, %ctaid.x;
	shl.b32 	%r141, %r140, 4;
	mov.u32 	%r142, %tid.x;
	add.s32 	%r143, %r141, %r142;
	mad.lo.s32 	%r144, %r54, %r3, %r143;
	mul.wide.s32 	%rd40, %r144, 4;
	add.s64 	%rd41, %rd39, %rd40;
	st.global.f32 	[%rd41], %f465;
	ret;

}


// ===== COMPILED SASS (sm_100) =====

	.target	sm_100

	.elftype	@"ET_EXEC"


//--------------------- .note.nv.tkinfo           --------------------------
	.section	.note.nv.tkinfo,"",@"SHT_NOTE"
	.sectionflags	@"SHF_NOTE_NV_TKINFO"
	.tkinfo
        /*0018*/ 	.word	0x00000002
        /*0030*/ 	.string	""
        /*0030*/ 	.string	"ptxas"
        /*0030*/ 	.string	"Cuda compilation tools, release 13.0, V13.0.88"
        /*0030*/ 	.string	"Build cuda_13.0.r13.0/compiler.36424714_0"
        /*0030*/ 	.string	"-arch sm_100 -m 64 "



//--------------------- .note.nv.cuinfo           --------------------------
	.section	.note.nv.cuinfo,"",@"SHT_NOTE"
	.sectionflags	@"SHF_NOTE_NV_CUINFO"
        /*0018*/ 	.short	0x0002
        /*001a*/ 	.short	0x0064
        /*001c*/ 	.short	0x0082
	.zero		2


//--------------------- .nv.info                  --------------------------
	.section	.nv.info,"",@"SHT_CUDA_INFO"
	.align	4


	//----- nvinfo : EIATTR_REGCOUNT
	.align		4
        /*0000*/ 	.byte	0x04, 0x2f
        /*0002*/ 	.short	(.L_1 - .L_0)
	.align		4
.L_0:
        /*0004*/ 	.word	index@(_Z10kernel_mmmPfS_S_i)
        /*0008*/ 	.word	0x00000028


	//----- nvinfo : EIATTR_FRAME_SIZE
	.align		4
.L_1:
        /*000c*/ 	.byte	0x04, 0x11
        /*000e*/ 	.short	(.L_3 - .L_2)
	.align		4
.L_2:
        /*0010*/ 	.word	index@(_Z10kernel_mmmPfS_S_i)
        /*0014*/ 	.word	0x00000000


	//----- nvinfo : EIATTR_MIN_STACK_SIZE
	.align		4
.L_3:
        /*0018*/ 	.byte	0x04, 0x12
        /*001a*/ 	.short	(.L_5 - .L_4)
	.align		4
.L_4:
        /*001c*/ 	.word	index@(_Z10kernel_mmmPfS_S_i)
        /*0020*/ 	.word	0x00000000
.L_5:


//--------------------- .nv.compat                --------------------------
	.section	.nv.compat,"",@"SHT_CUDA_COMPAT_INFO"
	.align	4
        /*0000*/ 	.byte	0x02, 0x09, 0x00, 0x00, 0x02, 0x02, 0x01, 0x00, 0x02, 0x05, 0x05, 0x00, 0x03, 0x07, 0x01, 0x01
        /*0010*/ 	.byte	0x02, 0x03, 0x00, 0x00, 0x02, 0x06, 0x01, 0x00, 0x04, 0x0b, 0x08, 0x00, 0x09, 0x00, 0x00, 0x00
        /*0020*/ 	.byte	0x00, 0x00, 0x00, 0x00


//--------------------- .nv.info._Z10kernel_mmmPfS_S_i --------------------------
	.section	.nv.info._Z10kernel_mmmPfS_S_i,"",@"SHT_CUDA_INFO"
	.sectionflags	@""
	.align	4


	//----- nvinfo : EIATTR_CUDA_API_VERSION
	.align		4
        /*0000*/ 	.byte	0x04, 0x37
        /*0002*/ 	.short	(.L_7 - .L_6)
.L_6:
        /*0004*/ 	.word	0x00000082


	//----- nvinfo : EIATTR_KPARAM_INFO
	.align		4
.L_7:
        /*0008*/ 	.byte	0x04, 0x17
        /*000a*/ 	.short	(.L_9 - .L_8)
.L_8:
        /*000c*/ 	.word	0x00000000
        /*0010*/ 	.short	0x0003
        /*0012*/ 	.short	0x0018
        /*0014*/ 	.byte	0x00, 0xf0, 0x11, 0x00


	//----- nvinfo : EIATTR_KPARAM_INFO
	.align		4
.L_9:
        /*0018*/ 	.byte	0x04, 0x17
        /*001a*/ 	.short	(.L_11 - .L_10)
.L_10:
        /*001c*/ 	.word	0x00000000
        /*0020*/ 	.short	0x0002
        /*0022*/ 	.short	0x0010
        /*0024*/ 	.byte	0x00, 0xf5, 0x21, 0x00


	//----- nvinfo : EIATTR_KPARAM_INFO
	.align		4
.L_11:
        /*0028*/ 	.byte	0x04, 0x17
        /*002a*/ 	.short	(.L_13 - .L_12)
.L_12:
        /*002c*/ 	.word	0x00000000
        /*0030*/ 	.short	0x0001
        /*0032*/ 	.short	0x0008
        /*0034*/ 	.byte	0x00, 0xf5, 0x21, 0x00


	//----- nvinfo : EIATTR_KPARAM_INFO
	.align		4
.L_13:
        /*0038*/ 	.byte	0x04, 0x17
        /*003a*/ 	.short	(.L_15 - .L_14)
.L_14:
        /*003c*/ 	.word	0x00000000
        /*0040*/ 	.short	0x0000
        /*0042*/ 	.short	0x0000
        /*0044*/ 	.byte	0x00, 0xf5, 0x21, 0x00


	//----- nvinfo : EIATTR_SPARSE_MMA_MASK
	.align		4
.L_15:
        /*0048*/ 	.byte	0x03, 0x50
        /*004a*/ 	.short	0x0000


	//----- nvinfo : EIATTR_MAXREG_COUNT
	.align		4
        /*004c*/ 	.byte	0x03, 0x1b
        /*004e*/ 	.short	0x00ff


	//----- nvinfo : EIATTR_NUM_BARRIERS
	.align		4
        /*0050*/ 	.byte	0x02, 0x4c
        /*0052*/ 	.byte	0x01
	.zero		1


	//----- nvinfo : EIATTR_MERCURY_ISA_VERSION
	.align		4
        /*0054*/ 	.byte	0x03, 0x5f
        /*0056*/ 	.short	0x0101


	//----- nvinfo : EIATTR_VRC_CTA_INIT_COUNT
	.align		4
        /*0058*/ 	.byte	0x02, 0x4a
	.zero		1
	.zero		1


	//----- nvinfo : EIATTR_EXIT_INSTR_OFFSETS
	.align		4
        /*005c*/ 	.byte	0x04, 0x1c
        /*005e*/ 	.short	(.L_17 - .L_16)


	//   ....[0]....
.L_16:
        /*0060*/ 	.word	0x00001f80


	//----- nvinfo : EIATTR_CBANK_PARAM_SIZE
	.align		4
.L_17:
        /*0064*/ 	.byte	0x03, 0x19
        /*0066*/ 	.short	0x001c


	//----- nvinfo : EIATTR_PARAM_CBANK
	.align		4
        /*0068*/ 	.byte	0x04, 0x0a
        /*006a*/ 	.short	(.L_19 - .L_18)
	.align		4
.L_18:
        /*006c*/ 	.word	index@(.nv.constant0._Z10kernel_mmmPfS_S_i)
        /*0070*/ 	.short	0x0380
        /*0072*/ 	.short	0x001c


	//----- nvinfo : EIATTR_SW_WAR
	.align		4
.L_19:
        /*0074*/ 	.byte	0x04, 0x36
        /*0076*/ 	.short	(.L_21 - .L_20)
.L_20:
        /*0078*/ 	.word	0x00000008
.L_21:


//--------------------- .nv.callgraph             --------------------------
	.section	.nv.callgraph,"",@"SHT_CUDA_CALLGRAPH"
	.align	4
	.sectionentsize	8
	.align		4
        /*0000*/ 	.word	0x00000000
	.align		4
        /*0004*/ 	.word	0xffffffff
	.align		4
        /*0008*/ 	.word	0x00000000
	.align		4
        /*000c*/ 	.word	0xfffffffe
	.align		4
        /*0010*/ 	.word	0x00000000
	.align		4
        /*0014*/ 	.word	0xfffffffd
	.align		4
        /*0018*/ 	.word	0x00000000
	.align		4
        /*001c*/ 	.word	0xfffffffc


//--------------------- .text._Z10kernel_mmmPfS_S_i --------------------------
	.section	.text._Z10kernel_mmmPfS_S_i,"ax",@progbits
	.align	128
        .global         _Z10kernel_mmmPfS_S_i
        .type           _Z10kernel_mmmPfS_S_i,@function
        .size           _Z10kernel_mmmPfS_S_i,(.L_x_7 - _Z10kernel_mmmPfS_S_i)
        .other          _Z10kernel_mmmPfS_S_i,@"STO_CUDA_ENTRY STV_DEFAULT"
_Z10kernel_mmmPfS_S_i:
.text._Z10kernel_mmmPfS_S_i:
[----:B------:R-:W-:Y:S08]  /*0000*/  LDC R1, c[0x0][0x37c] ;  /* 0x0000df00ff017b82 */ /* 0x000ff00000000800 */
[----:B------:R-:W0:Y:S01]  /*0010*/  LDC R3, c[0x0][0x398] ;  /* 0x0000e600ff037b82 */ /* 0x000e220000000800 */
[----:B------:R-:W1:Y:S01]  /*0020*/  S2R R25, SR_TID.Y ;  /* 0x0000000000197919 */ /* 0x000e620000002200 */
[----:B------:R-:W-:Y:S01]  /*0030*/  UMOV UR4, 0x400 ;  /* 0x0000040000047882 */ /* 0x000fe20000000000 */
[----:B------:R-:W2:Y:S01]  /*0040*/  LDCU.64 UR10, c[0x0][0x358] ;  /* 0x00006b00ff0a77ac */ /* 0x000ea20008000a00 */
[----:B------:R-:W-:Y:S01]  /*0050*/  HFMA2 R6, -RZ, RZ, 0, 0 ;  /* 0x00000000ff067431 */ /* 0x000fe200000001ff */
[----:B------:R-:W3:Y:S01]  /*0060*/  S2R R0, SR_TID.X ;  /* 0x0000000000007919 */ /* 0x000ee20000002100 */
[----:B------:R-:W-:Y:S01]  /*0070*/  HFMA2 R27, -RZ, RZ, 0, 0 ;  /* 0x00000000ff1b7431 */ /* 0x000fe200000001ff */
[----:B------:R-:W-:Y:S01]  /*0080*/  UIADD3 UR5, UPT, UPT, UR4, 0x400, URZ ;  /* 0x0000040004057890 */ /* 0x000fe2000fffe0ff */
[----:B------:R-:W4:Y:S01]  /*0090*/  S2UR UR6, SR_CgaCtaId ;  /* 0x00000000000679c3 */ /* 0x000f220000008800 */
[----:B------:R-:W5:Y:S01]  /*00a0*/  S2R R4, SR_CTAID.Y ;  /* 0x0000000000047919 */ /* 0x000f620000002600 */
[----:B------:R-:W-:Y:S01]  /*00b0*/  MOV R29, RZ ;  /* 0x000000ff001d7202 */ /* 0x000fe20000000f00 */
[----:B------:R-:W0:Y:S02]  /*00c0*/  S2R R5, SR_CTAID.X ;  /* 0x0000000000057919 */ /* 0x000e240000002500 */
[----:B0-----:R-:W-:-:S02]  /*00d0*/  ISETP.GE.AND P0, PT, R3, 0x10, PT ;  /* 0x000000100300780c */ /* 0x001fc40003f06270 */
[----:B------:R-:W-:-:S04]  /*00e0*/  SHF.R.S32.HI R2, RZ, 0x1f, R3 ;  /* 0x0000001fff027819 */ /* 0x000fc80000011403 */
[----:B------:R-:W-:Y:S01]  /*00f0*/  LEA.HI R35, R2, R3, RZ, 0x4 ;  /* 0x0000000302237211 */ /* 0x000fe200078f20ff */
[----:B----4-:R-:W-:Y:S02]  /*0100*/  ULEA UR7, UR6, UR4, 0x18 ;  /* 0x0000000406077291 */ /* 0x010fe4000f8ec0ff */
[----:B------:R-:W-:Y:S01]  /*0110*/  ULEA UR5, UR6, UR5, 0x18 ;  /* 0x0000000506057291 */ /* 0x000fe2000f8ec0ff */
[----:B------:R-:W-:-:S03]  /*0120*/  SHF.R.S32.HI R35, RZ, 0x4, R35 ;  /* 0x00000004ff237819 */ /* 0x000fc60000011423 */
[C---:B-1----:R-:W-:Y:S02]  /*0130*/  LEA R7, R25.reuse, UR7, 0x6 ;  /* 0x0000000719077c11 */ /* 0x042fe4000f8e30ff */
[----:B---3--:R-:W-:Y:S02]  /*0140*/  LEA R2, R0, UR5, 0x2 ;  /* 0x0000000500027c11 */ /* 0x008fe4000f8e10ff */
[----:B-----5:R-:W-:Y:S02]  /*0150*/  LEA R4, R4, R25, 0x4 ;  /* 0x0000001904047211 */ /* 0x020fe400078e20ff */
[----:B------:R-:W-:Y:S02]  /*0160*/  LEA R26, R0, R7, 0x2 ;  /* 0x00000007001a7211 */ /* 0x000fe400078e10ff */
[----:B------:R-:W-:Y:S01]  /*0170*/  LEA R24, R25, R2, 0x6 ;  /* 0x0000000219187211 */ /* 0x000fe200078e30ff */
[----:B--2---:R-:W-:Y:S06]  /*0180*/  @!P0 BRA `(.L_x_0) ;  /* 0x0000000400c88947 */ /* 0x004fec0003800000 */
[----:B------:R-:W0:Y:S01]  /*0190*/  LDCU.64 UR8, c[0x0][0x380] ;  /* 0x00007000ff0877ac */ /* 0x000e220008000a00 */
[C---:B------:R-:W-:Y:S01]  /*01a0*/  IADD3 R6, PT, PT, R25.reuse, 0x10, RZ ;  /* 0x0000001019067810 */ /* 0x040fe20007ffe0ff */
[-CC-:B------:R-:W-:Y:S01]  /*01b0*/  IMAD R28, R25, R3.reuse, R0.reuse ;  /* 0x00000003191c7224 */ /* 0x180fe200078e0200 */
[----:B------:R-:W-:Y:S01]  /*01c0*/  MOV R27, RZ ;  /* 0x000000ff001b7202 */ /* 0x000fe20000000f00 */
[----:B------:R-:W-:Y:S01]  /*01d0*/  UIADD3 UR5, UPT, UPT, UR4, 0x800, URZ ;  /* 0x0000080004057890 */ /* 0x000fe2000fffe0ff */
[-CC-:B------:R-:W-:Y:S01]  /*01e0*/  IMAD R31, R4, R3.reuse, R0.reuse ;  /* 0x00000003041f7224 */ /* 0x180fe200078e0200 */
[----:B------:R-:W-:Y:S01]  /*01f0*/  UIADD3 UR4, UPT, UPT, UR4, 0xc00, URZ ;  /* 0x00000c0004047890 */ /* 0x000fe2000fffe0ff */
[----:B------:R-:W-:Y:S01]  /*0200*/  IMAD R30, R6, R3, R0 ;  /* 0x00000003061e7224 */ /* 0x000fe200078e0200 */
[----:B------:R-:W-:Y:S01]  /*0210*/  ULEA UR5, UR6, UR5, 0x18 ;  /* 0x0000000506057291 */ /* 0x000fe2000f8ec0ff */
[----:B------:R-:W-:Y:S01]  /*0220*/  MOV R6, RZ ;  /* 0x000000ff00067202 */ /* 0x000fe20000000f00 */
[----:B------:R-:W-:Y:S01]  /*0230*/  ULEA UR4, UR6, UR4, 0x18 ;  /* 0x0000000406047291 */ /* 0x000fe2000f8ec0ff */
[----:B------:R-:W-:-:S02]  /*0240*/  MOV R29, RZ ;  /* 0x000000ff001d7202 */ /* 0x000fc40000000f00 */
[C---:B------:R-:W-:Y:S02]  /*0250*/  LEA R28, R5.reuse, R28, 0x4 ;  /* 0x0000001c051c7211 */ /* 0x040fe400078e20ff */
[----:B------:R-:W-:Y:S02]  /*0260*/  LEA R30, R5, R30, 0x4 ;  /* 0x0000001e051e7211 */ /* 0x000fe400078e20ff */
[----:B------:R-:W-:Y:S01]  /*0270*/  LEA R34, R0, UR4, 0x2 ;  /* 0x0000000400227c11 */ /* 0x000fe2000f8e10ff */
[----:B0-----:R-:W-:Y:S01]  /*0280*/  UIADD3 UR7, UP0, UPT, UR8, 0x40, URZ ;  /* 0x0000004008077890 */ /* 0x001fe2000ff1e0ff */
[C---:B------:R-:W-:Y:S02]  /*0290*/  LEA R33, R25.reuse, UR5, 0x6 ;  /* 0x0000000519217c11 */ /* 0x040fe4000f8e30ff */
[----:B------:R-:W-:Y:S01]  /*02a0*/  LEA R32, R25, R34, 0x6 ;  /* 0x0000002219207211 */ /* 0x000fe200078e30ff */
[----:B------:R-:W-:-:S12]  /*02b0*/  UIADD3.X UR8, UPT, UPT, URZ, UR9, URZ, UP0, !UPT ;  /* 0x00000009ff087290 */ /* 0x000fd800087fe4ff */
.L_x_1:
[----:B------:R-:W0:Y:S01]  /*02c0*/  LDC.64 R8, c[0x0][0x388] ;  /* 0x0000e200ff087b82 */ /* 0x000e220000000a00 */
[----:B------:R-:W-:Y:S02]  /*02d0*/  MOV R12, UR7 ;  /* 0x00000007000c7c02 */ /* 0x000fe40008000f00 */
[----:B------:R-:W-:-:S03]  /*02e0*/  MOV R13, UR8 ;  /* 0x00000008000d7c02 */ /* 0x000fc60008000f00 */
[----:B------:R-:W-:-:S05]  /*02f0*/  IMAD.WIDE R12, R31, 0x4, R12 ;  /* 0x000000041f0c7825 */ /* 0x000fca00078e020c */
[----:B------:R-:W2:Y:S04]  /*0300*/  LDG.E R15, desc[UR10][R12.64+-0x40] ;  /* 0xffffc00a0c0f7981 */ /* 0x000ea8000c1e1900 */
[----:B------:R-:W3:Y:S01]  /*0310*/  LDG.E R14, desc[UR10][R12.64] ;  /* 0x0000000a0c0e7981 */ /* 0x000ee2000c1e1900 */
[----:B0-----:R-:W-:-:S04]  /*0320*/  IMAD.WIDE.U32 R10, R28, 0x4, R8 ;  /* 0x000000041c0a7825 */ /* 0x001fc800078e0008 */
[----:B------:R-:W-:Y:S01]  /*0330*/  IMAD.WIDE R8, R30, 0x4, R8 ;  /* 0x000000041e087825 */ /* 0x000fe200078e0208 */
[----:B------:R-:W4:Y:S04]  /*0340*/  LDG.E R21, desc[UR10][R10.64] ;  /* 0x0000000a0a157981 */ /* 0x000f28000c1e1900 */
[----:B------:R-:W5:Y:S01]  /*0350*/  LDG.E R23, desc[UR10][R8.64] ;  /* 0x0000000a08177981 */ /* 0x000f62000c1e1900 */
[----:B------:R-:W-:Y:S02]  /*0360*/  LEA R17, R0, R33, 0x2 ;  /* 0x0000002100117211 */ /* 0x000fe400078e10ff */
[----:B------:R-:W-:-:S04]  /*0370*/  IADD3 R6, PT, PT, R6, 0x2, RZ ;  /* 0x0000000206067810 */ /* 0x000fc80007ffe0ff */
[----:B------:R-:W-:Y:S02]  /*0380*/  ISETP.GE.AND P0, PT, R6, R35, PT ;  /* 0x000000230600720c */ /* 0x000fe40003f06270 */
[C---:B------:R-:W-:Y:S02]  /*0390*/  LEA R30, R3.reuse, R30, 0x5 ;  /* 0x0000001e031e7211 */ /* 0x040fe400078e28ff */
[----:B------:R-:W-:Y:S02]  /*03a0*/  LEA R28, R3, R28, 0x5 ;  /* 0x0000001c031c7211 */ /* 0x000fe400078e28ff */
[----:B------:R-:W-:Y:S01]  /*03b0*/  IADD3 R31, PT, PT, R31, 0x20, RZ ;  /* 0x000000201f1f7810 */ /* 0x000fe20007ffe0ff */
[----:B--2---:R-:W-:Y:S04]  /*03c0*/  STS [R26], R15 ;  /* 0x0000000f1a007388 */ /* 0x004fe80000000800 */
[----:B----4-:R-:W-:Y:S04]  /*03d0*/  STS [R24], R21 ;  /* 0x0000001518007388 */ /* 0x010fe80000000800 */
[----:B---3--:R-:W-:Y:S04]  /*03e0*/  STS [R17], R14 ;  /* 0x0000000e11007388 */ /* 0x008fe80000000800 */
[----:B-----5:R-:W-:Y:S01]  /*03f0*/  STS [R32], R23 ;  /* 0x0000001720007388 */ /* 0x020fe20000000800 */
[----:B------:R-:W-:Y:S06]  /*0400*/  BAR.SYNC.DEFER_BLOCKING 0x0 ;  /* 0x0000000000007b1d */ /* 0x000fec0000010000 */
[----:B------:R-:W-:Y:S04]  /*0410*/  LDS R36, [R2] ;  /* 0x0000000002247984 */ /* 0x000fe80000000800 */
[----:B------:R-:W0:Y:S04]  /*0420*/  LDS.128 R16, [R7] ;  /* 0x0000000007107984 */ /* 0x000e280000000c00 */
[----:B------:R-:W1:Y:S04]  /*0430*/  LDS R13, [R2+0x40] ;  /* 0x00004000020d7984 */ /* 0x000e680000000800 */
[----:B------:R-:W-:Y:S04]  /*0440*/  LDS R12, [R34] ;  /* 0x00000000220c7984 */ /* 0x000fe80000000800 */
[----:B------:R-:W2:Y:S04]  /*0450*/  LDS.128 R8, [R33] ;  /* 0x0000000021087984 */ /* 0x000ea80000000c00 */
[----:B------:R-:W3:Y:S04]  /*0460*/  LDS R22, [R34+0x40] ;  /* 0x0000400022167984 */ /* 0x000ee80000000800 */
[----:B------:R-:W4:Y:S04]  /*0470*/  LDS R37, [R2+0x80] ;  /* 0x0000800002257984 */ /* 0x000f280000000800 */
[----:B------:R-:W5:Y:S04]  /*0480*/  LDS R20, [R2+0xc0] ;  /* 0x0000c00002147984 */ /* 0x000f680000000800 */
[----:B------:R-:W-:Y:S04]  /*0490*/  LDS R21, [R2+0x100] ;  /* 0x0001000002157984 */ /* 0x000fe80000000800 */
[----:B------:R-:W5:Y:S01]  /*04a0*/  LDS R23, [R34+0x80] ;  /* 0x0000800022177984 */ /* 0x000f620000000800 */
[----:B0-----:R-:W-:-:S04]  /*04b0*/  FFMA R16, R16, R36, R29 ;  /* 0x0000002410107223 */ /* 0x001fc8000000001d */
[----:B-1----:R-:W-:Y:S01]  /*04c0*/  FFMA R16, R13, R17, R16 ;  /* 0x000000110d107223 */ /* 0x002fe20000000010 */
[----:B--2---:R-:W-:Y:S02]  /*04d0*/  FFMA R27, R8, R12, R27 ;  /* 0x0000000c081b7223 */ /* 0x004fe4000000001b */
[----:B------:R-:W0:Y:S02]  /*04e0*/  LDS.128 R12, [R7+0x10] ;  /* 0x00001000070c7984 */ /* 0x000e240000000c00 */
[----:B---3--:R-:W-:Y:S02]  /*04f0*/  FFMA R36, R22, R9, R27 ;  /* 0x0000000916247223 */ /* 0x008fe4000000001b */
[----:B------:R-:W1:Y:S01]  /*0500*/  LDS R8, [R34+0xc0] ;  /* 0x0000c00022087984 */ /* 0x000e620000000800 */
[----:B----4-:R-:W-:-:S03]  /*0510*/  FFMA R37, R37, R18, R16 ;  /* 0x0000001225257223 */ /* 0x010fc60000000010 */
[----:B------:R-:W2:Y:S01]  /*0520*/  LDS R22, [R2+0x140] ;  /* 0x0001400002167984 */ /* 0x000ea20000000800 */
[----:B-----5:R-:W-:-:S03]  /*0530*/  FFMA R37, R20, R19, R37 ;  /* 0x0000001314257223 */ /* 0x020fc60000000025 */
[----:B------:R-:W-:Y:S04]  /*0540*/  LDS R9, [R34+0x100] ;  /* 0x0001000022097984 */ /* 0x000fe80000000800 */
[----:B------:R-:W3:Y:S04]  /*0550*/  LDS.128 R16, [R33+0x10] ;  /* 0x0000100021107984 */ /* 0x000ee80000000c00 */
[----:B------:R-:W4:Y:S01]  /*0560*/  LDS R27, [R2+0x180] ;  /* 0x00018000021b7984 */ /* 0x000f220000000800 */
[----:B------:R-:W-:-:S03]  /*0570*/  FFMA R23, R23, R10, R36 ;  /* 0x0000000a17177223 */ /* 0x000fc60000000024 */
[----:B------:R-:W5:Y:S04]  /*0580*/  LDS R20, [R34+0x140] ;  /* 0x0001400022147984 */ /* 0x000f680000000800 */
[----:B------:R-:W-:Y:S01]  /*0590*/  LDS R36, [R2+0x2c0] ;  /* 0x0002c00002247984 */ /* 0x000fe20000000800 */
[----:B0-----:R-:W-:-:S03]  /*05a0*/  FFMA R21, R12, R21, R37 ;  /* 0x000000150c157223 */ /* 0x001fc60000000025 */
[----:B------:R-:W0:Y:S01]  /*05b0*/  LDS R12, [R2+0x1c0] ;  /* 0x0001c000020c7984 */ /* 0x000e220000000800 */
[----:B-1----:R-:W-:-:S03]  /*05c0*/  FFMA R11, R8, R11, R23 ;  /* 0x0000000b080b7223 */ /* 0x002fc60000000017 */
[----:B------:R-:W-:Y:S01]  /*05d0*/  LDS R23, [R2+0x200] ;  /* 0x0002000002177984 */ /* 0x000fe20000000800 */
[----:B--2---:R-:W-:-:S03]  /*05e0*/  FFMA R22, R22, R13, R21 ;  /* 0x0000000d16167223 */ /* 0x004fc60000000015 */
[----:B------:R-:W1:Y:S01]  /*05f0*/  LDS R21, [R34+0x180] ;  /* 0x0001800022157984 */ /* 0x000e620000000800 */
[----:B---3--:R-:W-:-:S03]  /*0600*/  FFMA R13, R16, R9, R11 ;  /* 0x00000009100d7223 */ /* 0x008fc6000000000b */
[----:B------:R-:W2:Y:S01]  /*0610*/  LDS.128 R8, [R7+0x20] ;  /* 0x0000200007087984 */ /* 0x000ea20000000c00 */
[----:B----4-:R-:W-:-:S03]  /*0620*/  FFMA R27, R27, R14, R22 ;  /* 0x0000000e1b1b7223 */ /* 0x010fc60000000016 */
[----:B------:R-:W3:Y:S01]  /*0630*/  LDS R16, [R34+0x1c0] ;  /* 0x0001c00022107984 */ /* 0x000ee20000000800 */
[----:B-----5:R-:W-:-:S03]  /*0640*/  FFMA R20, R20, R17, R13 ;  /* 0x0000001114147223 */ /* 0x020fc6000000000d */
[----:B------:R-:W-:Y:S04]  /*0650*/  LDS R17, [R34+0x200] ;  /* 0x0002000022117984 */ /* 0x000fe80000000800 */
[----:B------:R-:W4:Y:S01]  /*0660*/  LDS R22, [R2+0x240] ;  /* 0x0002400002167984 */ /* 0x000f220000000800 */
[----:B0-----:R-:W-:-:S03]  /*0670*/  FFMA R29, R12, R15, R27 ;  /* 0x0000000f0c1d7223 */ /* 0x001fc6000000001b */
[----:B------:R-:W0:Y:S01]  /*0680*/  LDS.128 R12, [R33+0x20] ;  /* 0x00002000210c7984 */ /* 0x000e220000000c00 */
[----:B-1----:R-:W-:-:S03]  /*0690*/  FFMA R27, R21, R18, R20 ;  /* 0x00000012151b7223 */ /* 0x002fc60000000014 */
[----:B------:R-:W1:Y:S04]  /*06a0*/  LDS R20, [R34+0x240] ;  /* 0x0002400022147984 */ /* 0x000e680000000800 */
[----:B------:R-:W5:Y:S01]  /*06b0*/  LDS R21, [R2+0x280] ;  /* 0x0002800002157984 */ /* 0x000f620000000800 */
[----:B--2---:R-:W-:-:S03]  /*06c0*/  FFMA R29, R8, R23, R29 ;  /* 0x00000017081d7223 */ /* 0x004fc6000000001d */
[----:B------:R-:W2:Y:S04]  /*06d0*/  LDS R23, [R34+0x280] ;  /* 0x0002800022177984 */ /* 0x000ea80000000800 */
[----:B------:R-:W2:Y:S01]  /*06e0*/  LDS R8, [R34+0x2c0] ;  /* 0x0002c00022087984 */ /* 0x000ea20000000800 */
[----:B---3--:R-:W-:Y:S01]  /*06f0*/  FFMA R19, R16, R19, R27 ;  /* 0x0000001310137223 */ /* 0x008fe2000000001b */
[----:B----4-:R-:W-:Y:S02]  /*0700*/  FFMA R22, R22, R9, R29 ;  /* 0x0000000916167223 */ /* 0x010fe4000000001d */
[----:B------:R-:W-:Y:S01]  /*0710*/  LDS R9, [R2+0x300] ;  /* 0x0003000002097984 */ /* 0x000fe20000000800 */
[----:B0-----:R-:W-:-:S03]  /*0720*/  FFMA R27, R12, R17, R19 ;  /* 0x000000110c1b7223 */ /* 0x001fc60000000013 */
[----:B------:R-:W0:Y:S04]  /*0730*/  LDS.128 R16, [R7+0x30] ;  /* 0x0000300007107984 */ /* 0x000e280000000c00 */
[----:B------:R-:W-:Y:S01]  /*0740*/  LDS R12, [R2+0x3c0] ;  /* 0x0003c000020c7984 */ /* 0x000fe20000000800 */
[----:B-1----:R-:W-:-:S03]  /*0750*/  FFMA R20, R20, R13, R27 ;  /* 0x0000000d14147223 */ /* 0x002fc6000000001b */
[----:B------:R-:W-:Y:S01]  /*0760*/  LDS R13, [R34+0x300] ;  /* 0x00030000220d7984 */ /* 0x000fe20000000800 */
[----:B-----5:R-:W-:-:S03]  /*0770*/  FFMA R27, R21, R10, R22 ;  /* 0x0000000a151b7223 */ /* 0x020fc60000000016 */
[----:B------:R-:W-:Y:S01]  /*0780*/  LDS R10, [R34+0x3c0] ;  /* 0x0003c000220a7984 */ /* 0x000fe20000000800 */
[----:B--2---:R-:W-:-:S03]  /*0790*/  FFMA R29, R23, R14, R20 ;  /* 0x0000000e171d7223 */ /* 0x004fc60000000014 */
[----:B------:R-:W1:Y:S01]  /*07a0*/  LDS.128 R20, [R33+0x30] ;  /* 0x0000300021147984 */ /* 0x000e620000000c00 */
[----:B------:R-:W-:Y:S01]  /*07b0*/  FFMA R11, R36, R11, R27 ;  /* 0x0000000b240b7223 */ /* 0x000fe2000000001b */
[----:B------:R-:W-:Y:S02]  /*07c0*/  FFMA R15, R8, R15, R29 ;  /* 0x0000000f080f7223 */ /* 0x000fe4000000001d */
[----:B------:R-:W2:Y:S04]  /*07d0*/  LDS R27, [R2+0x340] ;  /* 0x00034000021b7984 */ /* 0x000ea80000000800 */
[----:B------:R-:W3:Y:S04]  /*07e0*/  LDS R8, [R34+0x340] ;  /* 0x0003400022087984 */ /* 0x000ee80000000800 */
[----:B------:R-:W4:Y:S04]  /*07f0*/  LDS R14, [R2+0x380] ;  /* 0x00038000020e7984 */ /* 0x000f280000000800 */
[----:B------:R-:W5:Y:S01]  /*0800*/  LDS R36, [R34+0x380] ;  /* 0x0003800022247984 */ /* 0x000f620000000800 */
[----:B0-----:R-:W-:Y:S01]  /*0810*/  FFMA R16, R16, R9, R11 ;  /* 0x0000000910107223 */ /* 0x001fe2000000000b */
[----:B-1----:R-:W-:-:S03]  /*0820*/  FFMA R13, R20, R13, R15 ;  /* 0x0000000d140d7223 */ /* 0x002fc6000000000f */
[----:B--2---:R-:W-:Y:S01]  /*0830*/  FFMA R17, R27, R17, R16 ;  /* 0x000000111b117223 */ /* 0x004fe20000000010 */
[----:B---3--:R-:W-:-:S03]  /*0840*/  FFMA R13, R8, R21, R13 ;  /* 0x00000015080d7223 */ /* 0x008fc6000000000d */
[----:B----4-:R-:W-:Y:S01]  /*0850*/  FFMA R17, R14, R18, R17 ;  /* 0x000000120e117223 */ /* 0x010fe20000000011 */
[----:B-----5:R-:W-:-:S03]  /*0860*/  FFMA R13, R36, R22, R13 ;  /* 0x00000016240d7223 */ /* 0x020fc6000000000d */
[----:B------:R-:W-:Y:S01]  /*0870*/  FFMA R29, R12, R19, R17 ;  /* 0x000000130c1d7223 */ /* 0x000fe20000000011 */
[----:B------:R-:W-:Y:S01]  /*0880*/  FFMA R27, R10, R23, R13 ;  /* 0x000000170a1b7223 */ /* 0x000fe2000000000d */
[----:B------:R-:W-:Y:S06]  /*0890*/  BAR.SYNC.DEFER_BLOCKING 0x0 ;  /* 0x0000000000007b1d */ /* 0x000fec0000010000 */
[----:B------:R-:W-:Y:S05]  /*08a0*/  @!P0 BRA `(.L_x_1) ;  /* 0xfffffff800848947 */ /* 0x000fea000383ffff */
.L_x_0:
[----:B------:R-:W-:-:S13]  /*08b0*/  ISETP.GE.AND P0, PT, R6, R35, PT ;  /* 0x000000230600720c */ /* 0x000fda0003f06270 */
[----:B------:R-:W-:Y:S05]  /*08c0*/  @P0 BRA `(.L_x_2) ;  /* 0x0000001400940947 */ /* 0x000fea0003800000 */
[CC--:B------:R-:W-:Y:S01]  /*08d0*/  IADD3 R8, PT, PT, -R35.reuse, R6.reuse, RZ ;  /* 0x0000000623087210 */ /* 0x0c0fe20007ffe1ff */
[----:B------:R-:W-:Y:S01]  /*08e0*/  IMAD R21, R4, R3, R0 ;  /* 0x0000000304157224 */ /* 0x000fe200078e0200 */
[----:B------:R-:W-:Y:S02]  /*08f0*/  IADD3 R16, PT, PT, R35, -R6, RZ ;  /* 0x8000000623107210 */ /* 0x000fe40007ffe0ff */
[----:B------:R-:W-:-:S13]  /*0900*/  ISETP.GT.U32.AND P0, PT, R8, -0x4, PT ;  /* 0xfffffffc0800780c */ /* 0x000fda0003f04070 */
[----:B------:R-:W-:Y:S05]  /*0910*/  @P0 BRA `(.L_x_3) ;  /* 0x0000000c001c0947 */ /* 0x000fea0003800000 */
[----:B------:R-:W-:Y:S02]  /*0920*/  LEA R8, R6, R25, 0x4 ;  /* 0x0000001906087211 */ /* 0x000fe400078e20ff */
[----:B------:R-:W-:Y:S02]  /*0930*/  LOP3.LUT R17, R16, 0xfffffffc, RZ, 0xc0, !PT ;  /* 0xfffffffc10117812 */ /* 0x000fe400078ec0ff */
[C---:B------:R-:W-:Y:S02]  /*0940*/  IADD3 R9, PT, PT, R8.reuse, 0x30, RZ ;  /* 0x0000003008097810 */ /* 0x040fe40007ffe0ff */
[C---:B------:R-:W-:Y:S02]  /*0950*/  IADD3 R10, PT, PT, R8.reuse, 0x20, RZ ;  /* 0x00000020080a7810 */ /* 0x040fe40007ffe0ff */
[C---:B------:R-:W-:Y:S01]  /*0960*/  IADD3 R11, PT, PT, R8.reuse, 0x10, RZ ;  /* 0x00000010080b7810 */ /* 0x040fe20007ffe0ff */
[--C-:B------:R-:W-:Y:S01]  /*0970*/  IMAD R8, R8, R3, R0.reuse ;  /* 0x0000000308087224 */ /* 0x100fe200078e0200 */
[----:B------:R-:W-:Y:S01]  /*0980*/  LEA R19, R6, R21, 0x4 ;  /* 0x0000001506137211 */ /* 0x000fe200078e20ff */
[-CC-:B------:R-:W-:Y:S01]  /*0990*/  IMAD R28, R9, R3.reuse, R0.reuse ;  /* 0x00000003091c7224 */ /* 0x180fe200078e0200 */
[----:B------:R-:W-:Y:S01]  /*09a0*/  IADD3 R17, PT, PT, -R17, RZ, RZ ;  /* 0x000000ff11117210 */ /* 0x000fe20007ffe1ff */
[-CC-:B------:R-:W-:Y:S01]  /*09b0*/  IMAD R10, R10, R3.reuse, R0.reuse ;  /* 0x000000030a0a7224 */ /* 0x180fe200078e0200 */
[----:B------:R-:W-:Y:S01]  /*09c0*/  LEA R18, R5, R8, 0x4 ;  /* 0x0000000805127211 */ /* 0x000fe200078e20ff */
[----:B------:R-:W-:Y:S01]  /*09d0*/  IMAD R20, R11, R3, R0 ;  /* 0x000000030b147224 */ /* 0x000fe200078e0200 */
[----:B------:R-:W-:-:S02]  /*09e0*/  LEA R28, R5, R28, 0x4 ;  /* 0x0000001c051c7211 */ /* 0x000fc400078e20ff */
[C---:B------:R-:W-:Y:S02]  /*09f0*/  LEA R22, R5.reuse, R10, 0x4 ;  /* 0x0000000a05167211 */ /* 0x040fe400078e20ff */
[----:B------:R-:W-:-:S07]  /*0a00*/  LEA R20, R5, R20, 0x4 ;  /* 0x0000001405147211 */ /* 0x000fce00078e20ff */
.L_x_4:
[----:B------:R-:W0:Y:S08]  /*0a10*/  LDC.64 R30, c[0x0][0x380] ;  /* 0x0000e000ff1e7b82 */ /* 0x000e300000000a00 */
[----:B------:R-:W1:Y:S01]  /*0a20*/  LDC.64 R32, c[0x0][0x388] ;  /* 0x0000e200ff207b82 */ /* 0x000e620000000a00 */
[----:B0-----:R-:W-:-:S05]  /*0a30*/  IMAD.WIDE R30, R19, 0x4, R30 ;  /* 0x00000004131e7825 */ /* 0x001fca00078e021e */
[----:B------:R-:W2:Y:S01]  /*0a40*/  LDG.E R11, desc[UR10][R30.64] ;  /* 0x0000000a1e0b7981 */ /* 0x000ea2000c1e1900 */
[----:B-1----:R-:W-:-:S05]  /*0a50*/  IMAD.WIDE R8, R18, 0x4, R32 ;  /* 0x0000000412087825 */ /* 0x002fca00078e0220 */
[----:B------:R-:W3:Y:S04]  /*0a60*/  LDG.E R35, desc[UR10][R8.64] ;  /* 0x0000000a08237981 */ /* 0x000ee8000c1e1900 */
[----:B--2---:R-:W-:Y:S04]  /*0a70*/  STS [R26], R11 ;  /* 0x0000000b1a007388 */ /* 0x004fe80000000800 */
[----:B---3--:R-:W-:Y:S01]  /*0a80*/  STS [R24], R35 ;  /* 0x0000002318007388 */ /* 0x008fe20000000800 */
[----:B------:R-:W-:Y:S06]  /*0a90*/  BAR.SYNC.DEFER_BLOCKING 0x0 ;  /* 0x0000000000007b1d */ /* 0x000fec0000010000 */
[----:B------:R-:W-:Y:S04]  /*0aa0*/  LDS R10, [R2] ;  /* 0x00000000020a7984 */ /* 0x000fe80000000800 */
[----:B------:R-:W0:Y:S04]  /*0ab0*/  LDS.128 R12, [R7] ;  /* 0x00000000070c7984 */ /* 0x000e280000000c00 */
[----:B------:R-:W1:Y:S04]  /*0ac0*/  LDS R37, [R2+0x40] ;  /* 0x0000400002257984 */ /* 0x000e680000000800 */
[----:B------:R-:W2:Y:S04]  /*0ad0*/  LDS R23, [R2+0x80] ;  /* 0x0000800002177984 */ /* 0x000ea80000000800 */
[----:B------:R-:W-:Y:S01]  /*0ae0*/  LDS R34, [R2+0x140] ;  /* 0x0001400002227984 */ /* 0x000fe20000000800 */
[----:B0-----:R-:W-:-:S03]  /*0af0*/  FFMA R10, R12, R10, R29 ;  /* 0x0000000a0c0a7223 */ /* 0x001fc6000000001d */
[----:B------:R-:W0:Y:S01]  /*0b00*/  LDS R12, [R2+0xc0] ;  /* 0x0000c000020c7984 */ /* 0x000e220000000800 */
[----:B-1----:R-:W-:-:S03]  /*0b10*/  FFMA R36, R37, R13, R10 ;  /* 0x0000000d25247223 */ /* 0x002fc6000000000a */
[----:B------:R-:W-:Y:S04]  /*0b20*/  LDS R13, [R2+0x100] ;  /* 0x00010000020d7984 */ /* 0x000fe80000000800 */
[----:B------:R-:W1:Y:S01]  /*0b30*/  LDS.128 R8, [R7+0x10] ;  /* 0x0000100007087984 */ /* 0x000e620000000c00 */
[----:B--2---:R-:W-:-:S03]  /*0b40*/  FFMA R23, R23, R14, R36 ;  /* 0x0000000e17177223 */ /* 0x004fc60000000024 */
[----:B------:R-:W-:Y:S01]  /*0b50*/  LDS R29, [R2+0x2c0] ;  /* 0x0002c000021d7984 */ /* 0x000fe20000000800 */
[----:B0-----:R-:W-:-:S03]  /*0b60*/  FFMA R15, R12, R15, R23 ;  /* 0x0000000f0c0f7223 */ /* 0x001fc60000000017 */
[----:B------:R-:W0:Y:S01]  /*0b70*/  LDS R23, [R2+0x180] ;  /* 0x0001800002177984 */ /* 0x000e220000000800 */
[----:B-1----:R-:W-:-:S03]  /*0b80*/  FFMA R13, R8, R13, R15 ;  /* 0x0000000d080d7223 */ /* 0x002fc6000000000f */
[----:B------:R-:W1:Y:S01]  /*0b90*/  LDS R8, [R2+0x1c0] ;  /* 0x0001c00002087984 */ /* 0x000e620000000800 */
[----:B------:R-:W-:-:S03]  /*0ba0*/  FFMA R36, R34, R9, R13 ;  /* 0x0000000922247223 */ /* 0x000fc6000000000d */
[----:B------:R-:W-:Y:S04]  /*0bb0*/  LDS R9, [R2+0x200] ;  /* 0x0002000002097984 */ /* 0x000fe80000000800 */
[----:B------:R-:W2:Y:S04]  /*0bc0*/  LDS.128 R12, [R7+0x20] ;  /* 0x00002000070c7984 */ /* 0x000ea80000000c00 */
[----:B------:R-:W3:Y:S01]  /*0bd0*/  LDS R34, [R2+0x240] ;  /* 0x0002400002227984 */ /* 0x000ee20000000800 */
[----:B0-----:R-:W-:-:S04]  /*0be0*/  FFMA R23, R23, R10, R36 ;  /* 0x0000000a17177223 */ /* 0x001fc80000000024 */
[----:B-1----:R-:W-:Y:S02]  /*0bf0*/  FFMA R11, R8, R11, R23 ;  /* 0x0000000b080b7223 */ /* 0x002fe40000000017 */
[----:B------:R-:W0:Y:S02]  /*0c00*/  LDS R23, [R2+0x280] ;  /* 0x0002800002177984 */ /* 0x000e240000000800 */
[----:B--2---:R-:W-:Y:S02]  /*0c10*/  FFMA R9, R12, R9, R11 ;  /* 0x000000090c097223 */ /* 0x004fe4000000000b */
[----:B------:R-:W-:Y:S02]  /*0c20*/  LDS R12, [R2+0x300] ;  /* 0x00030000020c7984 */ /* 0x000fe40000000800 */
[----:B---3--:R-:W-:Y:S02]  /*0c30*/  FFMA R34, R34, R13, R9 ;  /* 0x0000000d22227223 */ /* 0x008fe40000000009 */
[----:B------:R-:W1:Y:S04]  /*0c40*/  LDS.128 R8, [R7+0x30] ;  /* 0x0000300007087984 */ /* 0x000e680000000c00 */
[----:B------:R-:W2:Y:S01]  /*0c50*/  LDS R13, [R2+0x340] ;  /* 0x00034000020d7984 */ /* 0x000ea20000000800 */
[----:B0-----:R-:W-:-:S03]  /*0c60*/  FFMA R14, R23, R14, R34 ;  /* 0x0000000e170e7223 */ /* 0x001fc60000000022 */
[----:B------:R-:W0:Y:S01]  /*0c70*/  LDS R23, [R2+0x380] ;  /* 0x0003800002177984 */ /* 0x000e220000000800 */
[----:B------:R-:W-:-:S04]  /*0c80*/  FFMA R15, R29, R15, R14 ;  /* 0x0000000f1d0f7223 */ /* 0x000fc8000000000e */
[----:B-1----:R-:W-:Y:S02]  /*0c90*/  FFMA R12, R8, R12, R15 ;  /* 0x0000000c080c7223 */ /* 0x002fe4000000000f */
[----:B------:R-:W1:Y:S01]  /*0ca0*/  LDS R8, [R2+0x3c0] ;  /* 0x0003c00002087984 */ /* 0x000e620000000800 */
[----:B------:R-:W-:Y:S01]  /*0cb0*/  BAR.SYNC.DEFER_BLOCKING 0x0 ;  /* 0x0000000000007b1d */ /* 0x000fe20000010000 */
[----:B------:R-:W-:-:S05]  /*0cc0*/  IMAD.WIDE R34, R20, 0x4, R32 ;  /* 0x0000000414227825 */ /* 0x000fca00078e0220 */
[----:B------:R-:W3:Y:S04]  /*0cd0*/  LDG.E R37, desc[UR10][R30.64+0x40] ;  /* 0x0000400a1e257981 */ /* 0x000ee8000c1e1900 */
[----:B------:R-:W4:Y:S01]  /*0ce0*/  LDG.E R35, desc[UR10][R34.64] ;  /* 0x0000000a22237981 */ /* 0x000f22000c1e1900 */
[----:B--2---:R-:W-:-:S04]  /*0cf0*/  FFMA R9, R13, R9, R12 ;  /* 0x000000090d097223 */ /* 0x004fc8000000000c */
[----:B0-----:R-:W-:-:S04]  /*0d00*/  FFMA R9, R23, R10, R9 ;  /* 0x0000000a17097223 */ /* 0x001fc80000000009 */
[----:B-1----:R-:W-:Y:S01]  /*0d10*/  FFMA R9, R8, R11, R9 ;  /* 0x0000000b08097223 */ /* 0x002fe20000000009 */
[----:B---3--:R-:W-:Y:S04]  /*0d20*/  STS [R26], R37 ;  /* 0x000000251a007388 */ /* 0x008fe80000000800 */
[----:B----4-:R-:W-:Y:S01]  /*0d30*/  STS [R24], R35 ;  /* 0x0000002318007388 */ /* 0x010fe20000000800 */
        /* <DEDUP_REMOVED lines=29> */
[----:B0-----:R-:W-:-:S04]  /*0f10*/  FFMA R14, R23, R14, R34 ;  /* 0x0000000e170e7223 */ /* 0x001fc80000000022 */
[----:B------:R-:W-:Y:S02]  /*0f20*/  FFMA R15, R29, R15, R14 ;  /* 0x0000000f1d0f7223 */ /* 0x000fe4000000000e */
[----:B------:R-:W0:Y:S02]  /*0f30*/  LDS R14, [R2+0x380] ;  /* 0x00038000020e7984 */ /* 0x000e240000000800 */
        /* <DEDUP_REMOVED lines=9> */
[----:B------:R-:W-:Y:S01]  /*0fd0*/  IMAD.WIDE R32, R28, 0x4, R32 ;  /* 0x000000041c207825 */ /* 0x000fe200078e0220 */
[----:B---3--:R-:W-:Y:S04]  /*0fe0*/  STS [R26], R29 ;  /* 0x0000001d1a007388 */ /* 0x008fe80000000800 */
[----:B----4-:R-:W-:Y:S01]  /*0ff0*/  STS [R24], R35 ;  /* 0x0000002318007388 */ /* 0x010fe20000000800 */
[----:B------:R-:W-:Y:S06]  /*1000*/  BAR.SYNC.DEFER_BLOCKING 0x0 ;  /* 0x0000000000007b1d */ /* 0x000fec0000010000 */
[----:B------:R-:W-:Y:S04]  /*1010*/  LDS R36, [R2] ;  /* 0x0000000002247984 */ /* 0x000fe80000000800 */
[----:B------:R-:W0:Y:S04]  /*1020*/  LDS.128 R12, [R7] ;  /* 0x00000000070c7984 */ /* 0x000e280000000c00 */
[----:B------:R-:W1:Y:S04]  /*1030*/  LDS R37, [R2+0x40] ;  /* 0x0000400002257984 */ /* 0x000e680000000800 */
[----:B------:R-:W2:Y:S04]  /*1040*/  LDS R9, [R2+0x80] ;  /* 0x0000800002097984 */ /* 0x000ea80000000800 */
[----:B------:R-:W3:Y:S04]  /*1050*/  LDS R23, [R2+0xc0] ;  /* 0x0000c00002177984 */ /* 0x000ee80000000800 */
[----:B------:R-:W-:Y:S04]  /*1060*/  LDS R29, [R2+0x100] ;  /* 0x00010000021d7984 */ /* 0x000fe80000000800 */
[----:B------:R-:W-:Y:S04]  /*1070*/  LDS R35, [R2+0x140] ;  /* 0x0001400002237984 */ /* 0x000fe80000000800 */
[----:B------:R-:W-:Y:S01]  /*1080*/  LDS R34, [R2+0x3c0] ;  /* 0x0003c00002227984 */ /* 0x000fe20000000800 */
[----:B0-----:R-:W-:-:S03]  /*1090*/  FFMA R12, R12, R36, R11 ;  /* 0x000000240c0c7223 */ /* 0x001fc6000000000b */
[----:B------:R-:W-:Y:S01]  /*10a0*/  LDS R36, [R2+0x340] ;  /* 0x0003400002247984 */ /* 0x000fe20000000800 */
[----:B-1----:R-:W-:-:S03]  /*10b0*/  FFMA R12, R37, R13, R12 ;  /* 0x0000000d250c7223 */ /* 0x002fc6000000000c */
[----:B------:R-:W-:Y:S01]  /*10c0*/  LDS R13, [R2+0x180] ;  /* 0x00018000020d7984 */ /* 0x000fe20000000800 */
[----:B--2---:R-:W-:-:S03]  /*10d0*/  FFMA R12, R9, R14, R12 ;  /* 0x0000000e090c7223 */ /* 0x004fc6000000000c */
[----:B------:R-:W0:Y:S01]  /*10e0*/  LDS.128 R8, [R7+0x10] ;  /* 0x0000100007087984 */ /* 0x000e220000000c00 */
[----:B---3--:R-:W-:-:S03]  /*10f0*/  FFMA R15, R23, R15, R12 ;  /* 0x0000000f170f7223 */ /* 0x008fc6000000000c */
[----:B------:R-:W1:Y:S01]  /*1100*/  LDS R23, [R2+0x1c0] ;  /* 0x0001c00002177984 */ /* 0x000e620000000800 */
[----:B0-----:R-:W-:-:S03]  /*1110*/  FFMA R8, R8, R29, R15 ;  /* 0x0000001d08087223 */ /* 0x001fc6000000000f */
[----:B------:R-:W-:Y:S01]  /*1120*/  LDS R29, [R2+0x200] ;  /* 0x00020000021d7984 */ /* 0x000fe20000000800 */
[----:B------:R-:W-:-:S03]  /*1130*/  FFMA R8, R35, R9, R8 ;  /* 0x0000000923087223 */ /* 0x000fc60000000008 */
[----:B------:R-:W-:Y:S01]  /*1140*/  LDS R35, [R2+0x240] ;  /* 0x0002400002237984 */ /* 0x000fe20000000800 */
[----:B------:R-:W-:-:S03]  /*1150*/  FFMA R8, R13, R10, R8 ;  /* 0x0000000a0d087223 */ /* 0x000fc60000000008 */
[----:B------:R-:W0:Y:S04]  /*1160*/  LDS.128 R12, [R7+0x20] ;  /* 0x00002000070c7984 */ /* 0x000e280000000c00 */
[----:B------:R-:W2:Y:S01]  /*1170*/  LDS R9, [R2+0x280] ;  /* 0x0002800002097984 */ /* 0x000ea20000000800 */
[----:B-1----:R-:W-:-:S03]  /*1180*/  FFMA R11, R23, R11, R8 ;  /* 0x0000000b170b7223 */ /* 0x002fc60000000008 */
[----:B------:R-:W-:Y:S01]  /*1190*/  LDS R23, [R2+0x380] ;  /* 0x0003800002177984 */ /* 0x000fe20000000800 */
[----:B0-----:R-:W-:-:S04]  /*11a0*/  FFMA R12, R12, R29, R11 ;  /* 0x0000001d0c0c7223 */ /* 0x001fc8000000000b */
[----:B------:R-:W-:Y:S02]  /*11b0*/  FFMA R8, R35, R13, R12 ;  /* 0x0000000d23087223 */ /* 0x000fe4000000000c */
[----:B------:R-:W0:Y:S02]  /*11c0*/  LDS R12, [R2+0x2c0] ;  /* 0x0002c000020c7984 */ /* 0x000e240000000800 */
[----:B--2---:R-:W-:Y:S02]  /*11d0*/  FFMA R29, R9, R14, R8 ;  /* 0x0000000e091d7223 */ /* 0x004fe40000000008 */
[----:B------:R-:W-:Y:S04]  /*11e0*/  LDS R13, [R2+0x300] ;  /* 0x00030000020d7984 */ /* 0x000fe80000000800 */
[----:B------:R-:W1:Y:S01]  /*11f0*/  LDS.128 R8, [R7+0x30] ;  /* 0x0000300007087984 */ /* 0x000e620000000c00 */
[----:B------:R-:W-:Y:S06]  /*1200*/  BAR.SYNC.DEFER_BLOCKING 0x0 ;  /* 0x0000000000007b1d */ /* 0x000fec0000010000 */
[----:B------:R-:W2:Y:S04]  /*1210*/  LDG.E R31, desc[UR10][R30.64+0xc0] ;  /* 0x0000c00a1e1f7981 */ /* 0x000ea8000c1e1900 */
[----:B------:R-:W3:Y:S01]  /*1220*/  LDG.E R33, desc[UR10][R32.64] ;  /* 0x0000000a20217981 */ /* 0x000ee2000c1e1900 */
[----:B0-----:R-:W-:-:S04]  /*1230*/  FFMA R15, R12, R15, R29 ;  /* 0x0000000f0c0f7223 */ /* 0x001fc8000000001d */
[----:B-1----:R-:W-:-:S04]  /*1240*/  FFMA R8, R8, R13, R15 ;  /* 0x0000000d08087223 */ /* 0x002fc8000000000f */
[----:B------:R-:W-:-:S04]  /*1250*/  FFMA R8, R36, R9, R8 ;  /* 0x0000000924087223 */ /* 0x000fc80000000008 */
[----:B------:R-:W-:Y:S01]  /*1260*/  FFMA R23, R23, R10, R8 ;  /* 0x0000000a17177223 */ /* 0x000fe20000000008 */
[----:B------:R-:W-:-:S04]  /*1270*/  IADD3 R17, PT, PT, R17, 0x4, RZ ;  /* 0x0000000411117810 */ /* 0x000fc80007ffe0ff */
[----:B------:R-:W-:Y:S02]  /*1280*/  ISETP.NE.AND P0, PT, R17, RZ, PT ;  /* 0x000000ff1100720c */ /* 0x000fe40003f05270 */
[----:B------:R-:W-:Y:S02]  /*1290*/  IADD3 R6, PT, PT, R6, 0x4, RZ ;  /* 0x0000000406067810 */ /* 0x000fe40007ffe0ff */
[----:B------:R-:W-:Y:S02]  /*12a0*/  IADD3 R19, PT, PT, R19, 0x40, RZ ;  /* 0x0000004013137810 */ /* 0x000fe40007ffe0ff */
[C---:B------:R-:W-:Y:S02]  /*12b0*/  LEA R28, R3.reuse, R28, 0x6 ;  /* 0x0000001c031c7211 */ /* 0x040fe400078e30ff */
[C---:B------:R-:W-:Y:S02]  /*12c0*/  LEA R22, R3.reuse, R22, 0x6 ;  /* 0x0000001603167211 */ /* 0x040fe400078e30ff */
[----:B------:R-:W-:-:S02]  /*12d0*/  LEA R20, R3, R20, 0x6 ;  /* 0x0000001403147211 */ /* 0x000fc400078e30ff */
[----:B------:R-:W-:Y:S01]  /*12e0*/  LEA R18, R3, R18, 0x6 ;  /* 0x0000001203127211 */ /* 0x000fe200078e30ff */
[----:B--2---:R0:W-:Y:S04]  /*12f0*/  STS [R26], R31 ;  /* 0x0000001f1a007388 */ /* 0x0041e80000000800 */
[----:B---3--:R-:W-:Y:S01]  /*1300*/  STS [R24], R33 ;  /* 0x0000002118007388 */ /* 0x008fe20000000800 */
[----:B------:R-:W-:Y:S06]  /*1310*/  BAR.SYNC.DEFER_BLOCKING 0x0 ;  /* 0x0000000000007b1d */ /* 0x000fec0000010000 */
[----:B------:R-:W-:Y:S04]  /*1320*/  LDS R29, [R2] ;  /* 0x00000000021d7984 */ /* 0x000fe80000000800 */
[----:B------:R-:W1:Y:S04]  /*1330*/  LDS.128 R12, [R7] ;  /* 0x00000000070c7984 */ /* 0x000e680000000c00 */
[----:B------:R-:W2:Y:S04]  /*1340*/  LDS R35, [R2+0x40] ;  /* 0x0000400002237984 */ /* 0x000ea80000000800 */
[----:B------:R-:W3:Y:S04]  /*1350*/  LDS R37, [R2+0x80] ;  /* 0x0000800002257984 */ /* 0x000ee80000000800 */
[----:B------:R-:W4:Y:S01]  /*1360*/  LDS R30, [R2+0xc0] ;  /* 0x0000c000021e7984 */ /* 0x000f220000000800 */
[----:B0-----:R-:W-:-:S03]  /*1370*/  FFMA R31, R34, R11, R23 ;  /* 0x0000000b221f7223 */ /* 0x001fc60000000017 */
[----:B------:R-:W-:Y:S04]  /*1380*/  LDS R23, [R2+0x100] ;  /* 0x0001000002177984 */ /* 0x000fe80000000800 */
[----:B------:R-:W0:Y:S04]  /*1390*/  LDS.128 R8, [R7+0x10] ;  /* 0x0000100007087984 */ /* 0x000e280000000c00 */
[----:B------:R-:W5:Y:S04]  /*13a0*/  LDS R32, [R2+0x140] ;  /* 0x0001400002207984 */ /* 0x000f680000000800 */
[----:B------:R-:W-:Y:S01]  /*13b0*/  LDS R34, [R2+0x1c0] ;  /* 0x0001c00002227984 */ /* 0x000fe20000000800 */
[----:B-1----:R-:W-:-:S03]  /*13c0*/  FFMA R12, R12, R29, R31 ;  /* 0x0000001d0c0c7223 */ /* 0x002fc6000000001f */
[----:B------:R-:W1:Y:S01]  /*13d0*/  LDS R29, [R2+0x180] ;  /* 0x00018000021d7984 */ /* 0x000e620000000800 */
[----:B--2---:R-:W-:-:S03]  /*13e0*/  FFMA R12, R35, R13, R12 ;  /* 0x0000000d230c7223 */ /* 0x004fc6000000000c */
[----:B------:R-:W-:Y:S01]  /*13f0*/  LDS R31, [R2+0x200] ;  /* 0x00020000021f7984 */ /* 0x000fe20000000800 */
[----:B---3--:R-:W-:-:S04]  /*1400*/  FFMA R37, R37, R14, R12 ;  /* 0x0000000e25257223 */ /* 0x008fc8000000000c */
[----:B----4-:R-:W-:Y:S02]  /*1410*/  FFMA R37, R30, R15, R37 ;  /* 0x0000000f1e257223 */ /* 0x010fe40000000025 */
[----:B------:R-:W2:Y:S04]  /*1420*/  LDS.128 R12, [R7+0x20] ;  /* 0x00002000070c7984 */ /* 0x000ea80000000c00 */
[----:B------:R-:W3:Y:S01]  /*1430*/  LDS R30, [R2+0x240] ;  /* 0x00024000021e7984 */ /* 0x000ee20000000800 */
[----:B0-----:R-:W-:-:S04]  /*1440*/  FFMA R23, R8, R23, R37 ;  /* 0x0000001708177223 */ /* 0x001fc80000000025 */
[----:B-----5:R-:W-:Y:S02]  /*1450*/  FFMA R32, R32, R9, R23 ;  /* 0x0000000920207223 */ /* 0x020fe40000000017 */
[----:B------:R-:W0:Y:S02]  /*1460*/  LDS R23, [R2+0x280] ;  /* 0x0002800002177984 */ /* 0x000e240000000800 */
[----:B-1----:R-:W-:Y:S02]  /*1470*/  FFMA R29, R29, R10, R32 ;  /* 0x0000000a1d1d7223 */ /* 0x002fe40000000020 */
[----:B------:R-:W1:Y:S02]  /*1480*/  LDS R32, [R2+0x2c0] ;  /* 0x0002c00002207984 */ /* 0x000e640000000800 */
[----:B------:R-:W-:Y:S02]  /*1490*/  FFMA R33, R34, R11, R29 ;  /* 0x0000000b22217223 */ /* 0x000fe4000000001d */
[----:B------:R-:W-:Y:S04]  /*14a0*/  LDS R29, [R2+0x300] ;  /* 0x00030000021d7984 */ /* 0x000fe80000000800 */
[----:B------:R-:W4:Y:S04]  /*14b0*/  LDS.128 R8, [R7+0x30] ;  /* 0x0000300007087984 */ /* 0x000f280000000c00 */
[----:B------:R-:W5:Y:S01]  /*14c0*/  LDS R34, [R2+0x340] ;  /* 0x0003400002227984 */ /* 0x000f620000000800 */
[----:B--2---:R-:W-:-:S03]  /*14d0*/  FFMA R33, R12, R31, R33 ;  /* 0x0000001f0c217223 */ /* 0x004fc60000000021 */
[----:B------:R-:W2:Y:S04]  /*14e0*/  LDS R31, [R2+0x380] ;  /* 0x00038000021f7984 */ /* 0x000ea80000000800 */
[----:B------:R-:W2:Y:S01]  /*14f0*/  LDS R12, [R2+0x3c0] ;  /* 0x0003c000020c7984 */ /* 0x000ea20000000800 */
[----:B---3--:R-:W-:-:S04]  /*1500*/  FFMA R30, R30, R13, R33 ;  /* 0x0000000d1e1e7223 */ /* 0x008fc80000000021 */
[----:B0-----:R-:W-:-:S04]  /*1510*/  FFMA R23, R23, R14, R30 ;  /* 0x0000000e17177223 */ /* 0x001fc8000000001e */
[----:B-1----:R-:W-:-:S04]  /*1520*/  FFMA R15, R32, R15, R23 ;  /* 0x0000000f200f7223 */ /* 0x002fc80000000017 */
[----:B----4-:R-:W-:-:S04]  /*1530*/  FFMA R15, R8, R29, R15 ;  /* 0x0000001d080f7223 */ /* 0x010fc8000000000f */
[----:B-----5:R-:W-:-:S04]  /*1540*/  FFMA R34, R34, R9, R15 ;  /* 0x0000000922227223 */ /* 0x020fc8000000000f */
[----:B--2---:R-:W-:-:S04]  /*1550*/  FFMA R31, R31, R10, R34 ;  /* 0x0000000a1f1f7223 */ /* 0x004fc80000000022 */
[----:B------:R-:W-:Y:S01]  /*1560*/  FFMA R29, R12, R11, R31 ;  /* 0x0000000b0c1d7223 */ /* 0x000fe2000000001f */
[----:B------:R-:W-:Y:S06]  /*1570*/  BAR.SYNC.DEFER_BLOCKING 0x0 ;  /* 0x0000000000007b1d */ /* 0x000fec0000010000 */
[----:B------:R-:W-:Y:S05]  /*1580*/  @P0 BRA `(.L_x_4) ;  /* 0xfffffff400200947 */ /* 0x000fea000383ffff */
.L_x_3:
[----:B------:R-:W-:-:S13]  /*1590*/  LOP3.LUT P0, R8, R16, 0x3, RZ, 0xc0, !PT ;  /* 0x0000000310087812 */ /* 0x000fda000780c0ff */
[----:B------:R-:W-:Y:S05]  /*15a0*/  @!P0 BRA `(.L_x_2) ;  /* 0x00000008005c8947 */ /* 0x000fea0003800000 */
[----:B------:R-:W-:Y:S02]  /*15b0*/  ISETP.NE.AND P0, PT, R8, 0x1, PT ;  /* 0x000000010800780c */ /* 0x000fe40003f05270 */
[----:B------:R-:W-:-:S04]  /*15c0*/  LOP3.LUT R16, R16, 0x1, RZ, 0xc0, !PT ;  /* 0x0000000110107812 */ /* 0x000fc800078ec0ff */
[----:B------:R-:W-:-:S07]  /*15d0*/  ISETP.NE.U32.AND P1, PT, R16, 0x1, PT ;  /* 0x000000011000780c */ /* 0x000fce0003f25070 */
[----:B------:R-:W-:Y:S06]  /*15e0*/  @!P0 BRA `(.L_x_5) ;  /* 0x0000000400808947 */ /* 0x000fec0003800000 */
[----:B------:R-:W0:Y:S01]  /*15f0*/  LDC.64 R22, c[0x0][0x380] ;  /* 0x0000e000ff167b82 */ /* 0x000e220000000a00 */
[C---:B------:R-:W-:Y:S02]  /*1600*/  LEA R28, R6.reuse, R25, 0x4 ;  /* 0x00000019061c7211 */ /* 0x040fe400078e20ff */
[----:B------:R-:W-:Y:S02]  /*1610*/  LEA R20, R5, R0, 0x4 ;  /* 0x0000000005147211 */ /* 0x000fe400078e20ff */
[----:B------:R-:W-:-:S03]  /*1620*/  LEA R9, R6, R21, 0x4 ;  /* 0x0000001506097211 */ /* 0x000fc600078e20ff */
[----:B------:R-:W1:Y:S01]  /*1630*/  LDC.64 R30, c[0x0][0x388] ;  /* 0x0000e200ff1e7b82 */ /* 0x000e620000000a00 */
[----:B------:R-:W-:Y:S02]  /*1640*/  IMAD R17, R28, R3, R20 ;  /* 0x000000031c117224 */ /* 0x000fe400078e0214 */
[----:B0-----:R-:W-:-:S05]  /*1650*/  IMAD.WIDE R22, R9, 0x4, R22 ;  /* 0x0000000409167825 */ /* 0x001fca00078e0216 */
[----:B------:R-:W2:Y:S01]  /*1660*/  LDG.E R19, desc[UR10][R22.64] ;  /* 0x0000000a16137981 */ /* 0x000ea2000c1e1900 */
[----:B-1----:R-:W-:-:S06]  /*1670*/  IMAD.WIDE R16, R17, 0x4, R30 ;  /* 0x0000000411107825 */ /* 0x002fcc00078e021e */
        /* <DEDUP_REMOVED lines=8> */
[----:B------:R-:W3:Y:S04]  /*1700*/  LDS R32, [R2+0xc0] ;  /* 0x0000c00002207984 */ /* 0x000ee80000000800 */
[----:B------:R-:W-:Y:S04]  /*1710*/  LDS R33, [R2+0x100] ;  /* 0x0001000002217984 */ /* 0x000fe80000000800 */
[----:B------:R-:W4:Y:S04]  /*1720*/  LDS.128 R12, [R7+0x10] ;  /* 0x00001000070c7984 */ /* 0x000f280000000c00 */
[----:B------:R-:W-:Y:S04]  /*1730*/  LDS R34, [R2+0x1c0] ;  /* 0x0001c00002227984 */ /* 0x000fe80000000800 */
[----:B------:R-:W-:Y:S01]  /*1740*/  LDS R37, [R2+0x300] ;  /* 0x0003000002257984 */ /* 0x000fe20000000800 */
[----:B0-----:R-:W-:-:S03]  /*1750*/  FFMA R18, R8, R18, R29 ;  /* 0x0000001208127223 */ /* 0x001fc6000000001d */
[----:B------:R-:W0:Y:S01]  /*1760*/  LDS R8, [R2+0x140] ;  /* 0x0001400002087984 */ /* 0x000e220000000800 */
[----:B-1----:R-:W-:-:S03]  /*1770*/  FFMA R9, R35, R9, R18 ;  /* 0x0000000923097223 */ /* 0x002fc60000000012 */
[----:B------:R-:W1:Y:S01]  /*1780*/  LDS R29, [R2+0x180] ;  /* 0x00018000021d7984 */ /* 0x000e620000000800 */
[----:B--2---:R-:W-:-:S03]  /*1790*/  FFMA R35, R36, R10, R9 ;  /* 0x0000000a24237223 */ /* 0x004fc60000000009 */
[----:B------:R-:W-:Y:S04]  /*17a0*/  LDS R9, [R2+0x200] ;  /* 0x0002000002097984 */ /* 0x000fe80000000800 */
[----:B------:R-:W2:Y:S01]  /*17b0*/  LDS.128 R16, [R7+0x20] ;  /* 0x0000200007107984 */ /* 0x000ea20000000c00 */
[----:B---3--:R-:W-:-:S03]  /*17c0*/  FFMA R11, R32, R11, R35 ;  /* 0x0000000b200b7223 */ /* 0x008fc60000000023 */
[----:B------:R-:W3:Y:S01]  /*17d0*/  LDS R32, [R2+0x240] ;  /* 0x0002400002207984 */ /* 0x000ee20000000800 */
[----:B----4-:R-:W-:-:S03]  /*17e0*/  FFMA R11, R12, R33, R11 ;  /* 0x000000210c0b7223 */ /* 0x010fc6000000000b */
[----:B------:R-:W4:Y:S01]  /*17f0*/  LDS R33, [R2+0x280] ;  /* 0x0002800002217984 */ /* 0x000f220000000800 */
[----:B0-----:R-:W-:Y:S01]  /*1800*/  FFMA R8, R8, R13, R11 ;  /* 0x0000000d08087223 */ /* 0x001fe2000000000b */
[----:B------:R-:W-:Y:S02]  /*1810*/  IADD3 R11, PT, PT, R28, 0x10, RZ ;  /* 0x000000101c0b7810 */ /* 0x000fe40007ffe0ff */
[----:B------:R-:W-:Y:S01]  /*1820*/  LDS R28, [R2+0x3c0] ;  /* 0x0003c000021c7984 */ /* 0x000fe20000000800 */
[----:B-1----:R-:W-:Y:S02]  /*1830*/  FFMA R29, R29, R14, R8 ;  /* 0x0000000e1d1d7223 */ /* 0x002fe40000000008 */
[----:B------:R-:W-:Y:S02]  /*1840*/  IMAD R11, R11, R3, R20 ;  /* 0x000000030b0b7224 */ /* 0x000fe400078e0214 */
[----:B------:R-:W-:Y:S01]  /*1850*/  FFMA R15, R34, R15, R29 ;  /* 0x0000000f220f7223 */ /* 0x000fe2000000001d */
[----:B------:R-:W-:Y:S01]  /*1860*/  LDS R20, [R2+0x340] ;  /* 0x0003400002147984 */ /* 0x000fe20000000800 */
[----:B------:R-:W-:-:S04]  /*1870*/  IMAD.WIDE R30, R11, 0x4, R30 ;  /* 0x000000040b1e7825 */ /* 0x000fc800078e021e */
[----:B--2---:R-:W-:Y:S01]  /*1880*/  FFMA R34, R16, R9, R15 ;  /* 0x0000000910227223 */ /* 0x004fe2000000000f */
[----:B------:R-:W-:Y:S04]  /*1890*/  LDS R29, [R2+0x380] ;  /* 0x00038000021d7984 */ /* 0x000fe80000000800 */
[----:B------:R-:W0:Y:S04]  /*18a0*/  LDS R16, [R2+0x2c0] ;  /* 0x0002c00002107984 */ /* 0x000e280000000800 */
[----:B------:R-:W1:Y:S01]  /*18b0*/  LDS.128 R8, [R7+0x30] ;  /* 0x0000300007087984 */ /* 0x000e620000000c00 */
[----:B------:R-:W-:Y:S06]  /*18c0*/  BAR.SYNC.DEFER_BLOCKING 0x0 ;  /* 0x0000000000007b1d */ /* 0x000fec0000010000 */
[----:B------:R-:W2:Y:S04]  /*18d0*/  LDG.E R23, desc[UR10][R22.64+0x40] ;  /* 0x0000400a16177981 */ /* 0x000ea8000c1e1900 */
[----:B------:R-:W5:Y:S01]  /*18e0*/  LDG.E R31, desc[UR10][R30.64] ;  /* 0x0000000a1e1f7981 */ /* 0x000f62000c1e1900 */
[----:B---3--:R-:W-:-:S04]  /*18f0*/  FFMA R34, R32, R17, R34 ;  /* 0x0000001120227223 */ /* 0x008fc80000000022 */
[----:B----4-:R-:W-:-:S04]  /*1900*/  FFMA R17, R33, R18, R34 ;  /* 0x0000001221117223 */ /* 0x010fc80000000022 */
[----:B0-----:R-:W-:-:S04]  /*1910*/  FFMA R17, R16, R19, R17 ;  /* 0x0000001310117223 */ /* 0x001fc80000000011 */
[----:B-1----:R-:W-:-:S04]  /*1920*/  FFMA R37, R8, R37, R17 ;  /* 0x0000002508257223 */ /* 0x002fc80000000011 */
[----:B------:R-:W-:-:S04]  /*1930*/  FFMA R20, R20, R9, R37 ;  /* 0x0000000914147223 */ /* 0x000fc80000000025 */
[----:B------:R-:W-:-:S04]  /*1940*/  FFMA R29, R29, R10, R20 ;  /* 0x0000000a1d1d7223 */ /* 0x000fc80000000014 */
[----:B------:R-:W-:Y:S01]  /*1950*/  FFMA R11, R28, R11, R29 ;  /* 0x0000000b1c0b7223 */ /* 0x000fe2000000001d */
[----:B------:R-:W-:Y:S01]  /*1960*/  IADD3 R6, PT, PT, R6, 0x2, RZ ;  /* 0x0000000206067810 */ /* 0x000fe20007ffe0ff */
[----:B--2---:R-:W-:Y:S04]  /*1970*/  STS [R26], R23 ;  /* 0x000000171a007388 */ /* 0x004fe80000000800 */
[----:B-----5:R-:W-:Y:S01]  /*1980*/  STS [R24], R31 ;  /* 0x0000001f18007388 */ /* 0x020fe20000000800 */
        /* <DEDUP_REMOVED lines=8> */
[----:B------:R-:W5:Y:S04]  /*1a10*/  LDS R22, [R2+0x140] ;  /* 0x0001400002167984 */ /* 0x000f680000000800 */
[----:B------:R-:W5:Y:S04]  /*1a20*/  LDS R23, [R2+0x180] ;  /* 0x0001800002177984 */ /* 0x000f680000000800 */
[----:B------:R-:W5:Y:S04]  /*1a30*/  LDS R20, [R2+0x1c0] ;  /* 0x0001c00002147984 */ /* 0x000f680000000800 */
[----:B------:R-:W-:Y:S01]  /*1a40*/  LDS R29, [R2+0x200] ;  /* 0x00020000021d7984 */ /* 0x000fe20000000800 */
[----:B0-----:R-:W-:-:S03]  /*1a50*/  FFMA R35, R12, R35, R11 ;  /* 0x000000230c237223 */ /* 0x001fc6000000000b */
[----:B------:R-:W-:Y:S04]  /*1a60*/  LDS R28, [R2+0x240] ;  /* 0x00024000021c7984 */ /* 0x000fe80000000800 */
[----:B------:R-:W0:Y:S01]  /*1a70*/  LDS.128 R8, [R7+0x20] ;  /* 0x0000200007087984 */ /* 0x000e220000000c00 */
[----:B-1----:R-:W-:-:S04]  /*1a80*/  FFMA R32, R32, R13, R35 ;  /* 0x0000000d20207223 */ /* 0x002fc80000000023 */
[----:B--2---:R-:W-:Y:S02]  /*1a90*/  FFMA R13, R33, R14, R32 ;  /* 0x0000000e210d7223 */ /* 0x004fe40000000020 */
[----:B------:R-:W1:Y:S02]  /*1aa0*/  LDS R33, [R2+0x280] ;  /* 0x0002800002217984 */ /* 0x000e640000000800 */
[----:B---3--:R-:W-:Y:S02]  /*1ab0*/  FFMA R13, R30, R15, R13 ;  /* 0x0000000f1e0d7223 */ /* 0x008fe4000000000d */
[----:B------:R-:W2:Y:S02]  /*1ac0*/  LDS R30, [R2+0x2c0] ;  /* 0x0002c000021e7984 */ /* 0x000ea40000000800 */
[----:B----4-:R-:W-:Y:S02]  /*1ad0*/  FFMA R35, R16, R31, R13 ;  /* 0x0000001f10237223 */ /* 0x010fe4000000000d */
[----:B------:R-:W-:Y:S04]  /*1ae0*/  LDS R31, [R2+0x300] ;  /* 0x00030000021f7984 */ /* 0x000fe80000000800 */
[----:B------:R-:W3:Y:S01]  /*1af0*/  LDS.128 R12, [R7+0x30] ;  /* 0x00003000070c7984 */ /* 0x000ee20000000c00 */
[----:B-----5:R-:W-:-:S03]  /*1b00*/  FFMA R32, R22, R17, R35 ;  /* 0x0000001116207223 */ /* 0x020fc60000000023 */
[----:B------:R-:W4:Y:S04]  /*1b10*/  LDS R22, [R2+0x340] ;  /* 0x0003400002167984 */ /* 0x000f280000000800 */
[----:B------:R-:W5:Y:S04]  /*1b20*/  LDS R17, [R2+0x380] ;  /* 0x0003800002117984 */ /* 0x000f680000000800 */
[----:B------:R-:W5:Y:S01]  /*1b30*/  LDS R16, [R2+0x3c0] ;  /* 0x0003c00002107984 */ /* 0x000f620000000800 */
[----:B------:R-:W-:-:S04]  /*1b40*/  FFMA R23, R23, R18, R32 ;  /* 0x0000001217177223 */ /* 0x000fc80000000020 */
[----:B------:R-:W-:-:S04]  /*1b50*/  FFMA R19, R20, R19, R23 ;  /* 0x0000001314137223 */ /* 0x000fc80000000017 */
[----:B0-----:R-:W-:-:S04]  /*1b60*/  FFMA R19, R8, R29, R19 ;  /* 0x0000001d08137223 */ /* 0x001fc80000000013 */
[----:B------:R-:W-:-:S04]  /*1b70*/  FFMA R28, R28, R9, R19 ;  /* 0x000000091c1c7223 */ /* 0x000fc80000000013 */
[----:B-1----:R-:W-:-:S04]  /*1b80*/  FFMA R33, R33, R10, R28 ;  /* 0x0000000a21217223 */ /* 0x002fc8000000001c */
[----:B--2---:R-:W-:-:S04]  /*1b90*/  FFMA R11, R30, R11, R33 ;  /* 0x0000000b1e0b7223 */ /* 0x004fc80000000021 */
[----:B---3--:R-:W-:-:S04]  /*1ba0*/  FFMA R11, R12, R31, R11 ;  /* 0x0000001f0c0b7223 */ /* 0x008fc8000000000b */
[----:B----4-:R-:W-:-:S04]  /*1bb0*/  FFMA R22, R22, R13, R11 ;  /* 0x0000000d16167223 */ /* 0x010fc8000000000b */
[----:B-----5:R-:W-:-:S04]  /*1bc0*/  FFMA R17, R17, R14, R22 ;  /* 0x0000000e11117223 */ /* 0x020fc80000000016 */
[----:B------:R-:W-:Y:S01]  /*1bd0*/  FFMA R29, R16, R15, R17 ;  /* 0x0000000f101d7223 */ /* 0x000fe20000000011 */
[----:B------:R-:W-:Y:S06]  /*1be0*/  BAR.SYNC.DEFER_BLOCKING 0x0 ;  /* 0x0000000000007b1d */ /* 0x000fec0000010000 */
.L_x_5:
[----:B------:R-:W-:Y:S05]  /*1bf0*/  @P1 BRA `(.L_x_2) ;  /* 0x0000000000c81947 */ /* 0x000fea0003800000 */
        /* <DEDUP_REMOVED lines=23> */
[----:B------:R-:W-:Y:S04]  /*1d70*/  LDS R25, [R2+0x200] ;  /* 0x0002000002197984 */ /* 0x000fe80000000800 */
[----:B------:R-:W5:Y:S01]  /*1d80*/  LDS.128 R16, [R7+0x20] ;  /* 0x0000200007107984 */ /* 0x000f620000000c00 */
[----:B0-----:R-:W-:-:S03]  /*1d90*/  FFMA R8, R8, R20, R29 ;  /* 0x0000001408087223 */ /* 0x001fc6000000001d */
[----:B------:R-:W0:Y:S01]  /*1da0*/  LDS R24, [R2+0x240] ;  /* 0x0002400002187984 */ /* 0x000e220000000800 */
[----:B-1----:R-:W-:-:S03]  /*1db0*/  FFMA R9, R21, R9, R8 ;  /* 0x0000000915097223 */ /* 0x002fc60000000008 */
[----:B------:R-:W1:Y:S01]  /*1dc0*/  LDS R29, [R2+0x280] ;  /* 0x00028000021d7984 */ /* 0x000e620000000800 */
[----:B--2---:R-:W-:-:S03]  /*1dd0*/  FFMA R35, R22, R10, R9 ;  /* 0x0000000a16237223 */ /* 0x004fc60000000009 */
[----:B------:R-:W2:Y:S01]  /*1de0*/  LDS R8, [R2+0x2c0] ;  /* 0x0002c00002087984 */ /* 0x000ea20000000800 */
[----:B---3--:R-:W-:-:S03]  /*1df0*/  FFMA R11, R28, R11, R35 ;  /* 0x0000000b1c0b7223 */ /* 0x008fc60000000023 */
[----:B------:R-:W-:Y:S04]  /*1e00*/  LDS R9, [R2+0x300] ;  /* 0x0003000002097984 */ /* 0x000fe80000000800 */
[----:B------:R-:W3:Y:S01]  /*1e10*/  LDS.128 R20, [R7+0x30] ;  /* 0x0000300007147984 */ /* 0x000ee20000000c00 */
[----:B----4-:R-:W-:-:S03]  /*1e20*/  FFMA R33, R12, R33, R11 ;  /* 0x000000210c217223 */ /* 0x010fc6000000000b */
[----:B------:R-:W4:Y:S01]  /*1e30*/  LDS R10, [R2+0x340] ;  /* 0x00034000020a7984 */ /* 0x000f220000000800 */
[----:B-----5:R-:W-:-:S03]  /*1e40*/  FFMA R6, R6, R13, R33 ;  /* 0x0000000d06067223 */ /* 0x020fc60000000021 */
[----:B------:R-:W5:Y:S04]  /*1e50*/  LDS R11, [R2+0x380] ;  /* 0x00038000020b7984 */ /* 0x000f680000000800 */
[----:B------:R-:W5:Y:S01]  /*1e60*/  LDS R13, [R2+0x3c0] ;  /* 0x0003c000020d7984 */ /* 0x000f620000000800 */
[----:B------:R-:W-:-:S04]  /*1e70*/  FFMA R31, R31, R14, R6 ;  /* 0x0000000e1f1f7223 */ /* 0x000fc80000000006 */
[----:B------:R-:W-:-:S04]  /*1e80*/  FFMA R15, R26, R15, R31 ;  /* 0x0000000f1a0f7223 */ /* 0x000fc8000000001f */
[----:B------:R-:W-:-:S04]  /*1e90*/  FFMA R15, R16, R25, R15 ;  /* 0x00000019100f7223 */ /* 0x000fc8000000000f */
[----:B0-----:R-:W-:-:S04]  /*1ea0*/  FFMA R24, R24, R17, R15 ;  /* 0x0000001118187223 */ /* 0x001fc8000000000f */
[----:B-1----:R-:W-:-:S04]  /*1eb0*/  FFMA R29, R29, R18, R24 ;  /* 0x000000121d1d7223 */ /* 0x002fc80000000018 */
[----:B--2---:R-:W-:-:S04]  /*1ec0*/  FFMA R19, R8, R19, R29 ;  /* 0x0000001308137223 */ /* 0x004fc8000000001d */
[----:B---3--:R-:W-:-:S04]  /*1ed0*/  FFMA R9, R20, R9, R19 ;  /* 0x0000000914097223 */ /* 0x008fc80000000013 */
[----:B----4-:R-:W-:-:S04]  /*1ee0*/  FFMA R10, R10, R21, R9 ;  /* 0x000000150a0a7223 */ /* 0x010fc80000000009 */
[----:B-----5:R-:W-:-:S04]  /*1ef0*/  FFMA R10, R11, R22, R10 ;  /* 0x000000160b0a7223 */ /* 0x020fc8000000000a */
[----:B------:R-:W-:Y:S01]  /*1f00*/  FFMA R29, R13, R23, R10 ;  /* 0x000000170d1d7223 */ /* 0x000fe2000000000a */
[----:B------:R-:W-:Y:S06]  /*1f10*/  BAR.SYNC.DEFER_BLOCKING 0x0 ;  /* 0x0000000000007b1d */ /* 0x000fec0000010000 */
.L_x_2:
[----:B------:R-:W0:Y:S01]  /*1f20*/  LDC.64 R6, c[0x0][0x390] ;  /* 0x0000e400ff067b82 */ /* 0x000e220000000a00 */
[----:B------:R-:W-:Y:S01]  /*1f30*/  LEA R0, R5, R0, 0x4 ;  /* 0x0000000005007211 */ /* 0x000fe200078e20ff */
[----:B------:R-:W-:-:S04]  /*1f40*/  FADD R27, R27, R29 ;  /* 0x0000001d1b1b7221 */ /* 0x000fc80000000000 */
[----:B------:R-:W-:-:S04]  /*1f50*/  IMAD R3, R4, R3, R0 ;  /* 0x0000000304037224 */ /* 0x000fc800078e0200 */
[----:B0-----:R-:W-:-:S05]  /*1f60*/  IMAD.WIDE R2, R3, 0x4, R6 ;  /* 0x0000000403027825 */ /* 0x001fca00078e0206 */
[----:B------:R-:W-:Y:S01]  /*1f70*/  STG.E desc[UR10][R2.64], R27 ;  /* 0x0000001b02007986 */ /* 0x000fe2000c10190a */
[----:B------:R-:W-:Y:S05]  /*1f80*/  EXIT ;  /* 0x000000000000794d */ /* 0x000fea0003800000 */
.L_x_6:
[----:B------:R-:W-:-:S00]  /*1f90*/  BRA `(.L_x_6) ;  /* 0xfffffffc00fc7947 */ /* 0x000fc0000383ffff */
[----:B------:R-:W-:-:S00]  /*1fa0*/  NOP ;  /* 0x0000000000007918 */ /* 0x000fc00000000000 */
        /* <DEDUP_REMOVED lines=13> */
.L_x_7:


//--------------------- .nv.shared._Z10kernel_mmmPfS_S_i --------------------------
	.section	.nv.shared._Z10kernel_mmmPfS_S_i,"aw",@nobits
	.sectionflags	@""
	.align	4
.nv.shared._Z10kernel_mmmPfS_S_i:
	.zero		5120


//--------------------- .nv.shared.reserved.0     --------------------------
	.section	.nv.shared.reserved.0,"aw",@nobits
	.weak		__nv_reservedSMEM_offset_0_alias
	.size		__nv_reservedSMEM_offset_0_alias, 0, 64
	.other		__nv_reservedSMEM_offset_0_alias,@"STO_CUDA_RESERVED_SHARED STV_DEFAULT"
__nv_reservedSMEM_offset_0_alias:
	.zero		0
	.zero		64


//--------------------- .nv.constant0._Z10kernel_mmmPfS_S_i --------------------------
	.section	.nv.constant0._Z10kernel_mmmPfS_S_i,"a",@progbits
	.sectionflags	@""
	.align	4
.nv.constant0._Z10kernel_mmmPfS_S_i:
	.zero		924


//--------------------- SYMBOLS --------------------------

	.type		.nv.reservedSmem.offset0,@object
	.size		.nv.reservedSmem.offset0,0x4
	.type		.nv.reservedSmem.cap,@object
	.size		.nv.reservedSmem.cap,0x4
